	.target	sm_100a

	.elftype	@"ET_EXEC"


//--------------------- .note.nv.tkinfo           --------------------------
	.section	.note.nv.tkinfo,"",@"SHT_NOTE"
	.sectionflags	@"SHF_NOTE_NV_TKINFO"
	.tkinfo
        /*0018*/ 	.word	0x00000081
        /*0030*/ 	.string	""
        /*0030*/ 	.string	"ptxas-blackwell"
        /*0030*/ 	.string	"Cuda compilation tools, release 12.9, V12.9.86"
        /*0030*/ 	.string	"Build cuda_12.9.r12.9/compiler.36037853_0"
        /*0030*/ 	.string	"-v  -suppress-debug-info  -lineinfo  -arch sm_100a "



//--------------------- .note.nv.cuver            --------------------------
	.section	.note.nv.cuver,"",@"SHT_NOTE"
	.sectionflags	@"SHF_NOTE_NV_CUVER"
        /*0018*/ 	.short	0x0001
        /*001a*/ 	.short	0x0064
        /*001c*/ 	.short	0x0001
        /*001e*/ 	.short	0x0000
        /*0020*/ 	.short	0x0001
        /*0022*/ 	.short	0x0000


//--------------------- .nv.info                  --------------------------
	.section	.nv.info,"",@"SHT_CUDA_INFO"
	.align	4


	//----- nvinfo : EIATTR_REGCOUNT
	.align		4
        /*0000*/ 	.byte	0x04, 0x2f
        /*0002*/ 	.short	(.L_4 - .L_3)
	.align		4
.L_3:
        /*0004*/ 	.word	index@(gluon_tcgen05)
        /*0008*/ 	.word	0x00000088


	//----- nvinfo : EIATTR_FRAME_SIZE
	.align		4
.L_4:
        /*000c*/ 	.byte	0x04, 0x11
        /*000e*/ 	.short	(.L_6 - .L_5)
	.align		4
.L_5:
        /*0010*/ 	.word	index@($__internal_2_$__cuda_sm10x_tcgen05_guardrail_trap_unallocated_columns_being_dealloced)
        /*0014*/ 	.word	0x00000000


	//----- nvinfo : EIATTR_FRAME_SIZE
	.align		4
.L_6:
        /*0018*/ 	.byte	0x04, 0x11
        /*001a*/ 	.short	(.L_8 - .L_7)
	.align		4
.L_7:
        /*001c*/ 	.word	index@($__internal_1_$__cuda_sm10x_tcgen05_guardrail_trap_phase_invalid_during_alloc)
        /*0020*/ 	.word	0x00000000


	//----- nvinfo : EIATTR_FRAME_SIZE
	.align		4
.L_8:
        /*0024*/ 	.byte	0x04, 0x11
        /*0026*/ 	.short	(.L_10 - .L_9)
	.align		4
.L_9:
        /*0028*/ 	.word	index@($__internal_0_$__cuda_sm10x_tcgen05_guardrail_trap_col_being_dealloced_not_returned_by_alloc)
        /*002c*/ 	.word	0x00000000


	//----- nvinfo : EIATTR_FRAME_SIZE
	.align		4
.L_10:
        /*0030*/ 	.byte	0x04, 0x11
        /*0032*/ 	.short	(.L_12 - .L_11)
	.align		4
.L_11:
        /*0034*/ 	.word	index@(gluon_tcgen05)
        /*0038*/ 	.word	0x00000000


	//----- nvinfo : EIATTR_MIN_STACK_SIZE
	.align		4
.L_12:
        /*003c*/ 	.byte	0x04, 0x12
        /*003e*/ 	.short	(.L_14 - .L_13)
	.align		4
.L_13:
        /*0040*/ 	.word	index@(gluon_tcgen05)
        /*0044*/ 	.word	0x00000000
.L_14:


//--------------------- .nv.info.gluon_tcgen05    --------------------------
	.section	.nv.info.gluon_tcgen05,"",@"SHT_CUDA_INFO"
	.sectionflags	@""
	.align	4


	//----- nvinfo : EIATTR_CUDA_API_VERSION
	.align		4
        /*0000*/ 	.byte	0x04, 0x37
        /*0002*/ 	.short	(.L_16 - .L_15)
.L_15:
        /*0004*/ 	.word	0x00000081


	//----- nvinfo : EIATTR_KPARAM_INFO
	.align		4
.L_16:
        /*0008*/ 	.byte	0x04, 0x17
        /*000a*/ 	.short	(.L_18 - .L_17)
.L_17:
        /*000c*/ 	.word	0x00000000
        /*0010*/ 	.short	0x000a
        /*0012*/ 	.short	0x0048
        /*0014*/ 	.byte	0x00, 0xf4, 0x21, 0x00


	//----- nvinfo : EIATTR_KPARAM_INFO
	.align		4
.L_18:
        /*0018*/ 	.byte	0x04, 0x17
        /*001a*/ 	.short	(.L_20 - .L_19)
.L_19:
        /*001c*/ 	.word	0x00000000
        /*0020*/ 	.short	0x0009
        /*0022*/ 	.short	0x0040
        /*0024*/ 	.byte	0x00, 0xf4, 0x21, 0x00


	//----- nvinfo : EIATTR_KPARAM_INFO
	.align		4
.L_20:
        /*0028*/ 	.byte	0x04, 0x17
        /*002a*/ 	.short	(.L_22 - .L_21)
.L_21:
        /*002c*/ 	.word	0x00000000
        /*0030*/ 	.short	0x0008
        /*0032*/ 	.short	0x0038
        /*0034*/ 	.byte	0x00, 0xf0, 0x21, 0x00


	//----- nvinfo : EIATTR_KPARAM_INFO
	.align		4
.L_22:
        /*0038*/ 	.byte	0x04, 0x17
        /*003a*/ 	.short	(.L_24 - .L_23)
.L_23:
        /*003c*/ 	.word	0x00000000
        /*0040*/ 	.short	0x0007
        /*0042*/ 	.short	0x0030
        /*0044*/ 	.byte	0x00, 0xf0, 0x21, 0x00


	//----- nvinfo : EIATTR_KPARAM_INFO
	.align		4
.L_24:
        /*0048*/ 	.byte	0x04, 0x17
        /*004a*/ 	.short	(.L_26 - .L_25)
.L_25:
        /*004c*/ 	.word	0x00000000
        /*0050*/ 	.short	0x0006
        /*0052*/ 	.short	0x0028
        /*0054*/ 	.byte	0x00, 0xf0, 0x21, 0x00


	//----- nvinfo : EIATTR_KPARAM_INFO
	.align		4
.L_26:
        /*0058*/ 	.byte	0x04, 0x17
        /*005a*/ 	.short	(.L_28 - .L_27)
.L_27:
        /*005c*/ 	.word	0x00000000
        /*0060*/ 	.short	0x0005
        /*0062*/ 	.short	0x0020
        /*0064*/ 	.byte	0x00, 0xf0, 0x11, 0x00


	//----- nvinfo : EIATTR_KPARAM_INFO
	.align		4
.L_28:
        /*0068*/ 	.byte	0x04, 0x17
        /*006a*/ 	.short	(.L_30 - .L_29)
.L_29:
        /*006c*/ 	.word	0x00000000
        /*0070*/ 	.short	0x0004
        /*0072*/ 	.short	0x001c
        /*0074*/ 	.byte	0x00, 0xf0, 0x11, 0x00


	//----- nvinfo : EIATTR_KPARAM_INFO
	.align		4
.L_30:
        /*0078*/ 	.byte	0x04, 0x17
        /*007a*/ 	.short	(.L_32 - .L_31)
.L_31:
        /*007c*/ 	.word	0x00000000
        /*0080*/ 	.short	0x0003
        /*0082*/ 	.short	0x0018
        /*0084*/ 	.byte	0x00, 0xf0, 0x11, 0x00


	//----- nvinfo : EIATTR_KPARAM_INFO
	.align		4
.L_32:
        /*0088*/ 	.byte	0x04, 0x17
        /*008a*/ 	.short	(.L_34 - .L_33)
.L_33:
        /*008c*/ 	.word	0x00000000
        /*0090*/ 	.short	0x0002
        /*0092*/ 	.short	0x0010
        /*0094*/ 	.byte	0x00, 0xf4, 0x21, 0x00


	//----- nvinfo : EIATTR_KPARAM_INFO
	.align		4
.L_34:
        /*0098*/ 	.byte	0x04, 0x17
        /*009a*/ 	.short	(.L_36 - .L_35)
.L_35:
        /*009c*/ 	.word	0x00000000
        /*00a0*/ 	.short	0x0001
        /*00a2*/ 	.short	0x0008
        /*00a4*/ 	.byte	0x00, 0xf4, 0x21, 0x00


	//----- nvinfo : EIATTR_KPARAM_INFO
	.align		4
.L_36:
        /*00a8*/ 	.byte	0x04, 0x17
        /*00aa*/ 	.short	(.L_38 - .L_37)
.L_37:
        /*00ac*/ 	.word	0x00000000
        /*00b0*/ 	.short	0x0000
        /*00b2*/ 	.short	0x0000
        /*00b4*/ 	.byte	0x00, 0xf4, 0x21, 0x00


	//----- nvinfo : EIATTR_AT_ENTRY_FRAGMENTS
	.align		4
.L_38:
        /*00b8*/ 	.byte	0x04, 0x4f
        /*00ba*/ 	.short	(.L_40 - .L_39)


	//   ....[0]....
.L_39:
        /*00bc*/ 	.word	0x00000004


	//----- nvinfo : EIATTR_RESERVED_SMEM_USED
	.align		4
.L_40:
        /*00c0*/ 	.byte	0x01, 0x41
	.zero		2


	//----- nvinfo : EIATTR_SPARSE_MMA_MASK
	.align		4
        /*00c4*/ 	.byte	0x03, 0x50
        /*00c6*/ 	.short	0x0000


	//----- nvinfo : EIATTR_TCGEN05_1CTA_USED
	.align		4
        /*00c8*/ 	.byte	0x01, 0x51
	.zero		2


	//----- nvinfo : EIATTR_MAXREG_COUNT
	.align		4
        /*00cc*/ 	.byte	0x03, 0x1b
        /*00ce*/ 	.short	0x00ff


	//----- nvinfo : EIATTR_NUM_BARRIERS
	.align		4
        /*00d0*/ 	.byte	0x02, 0x4c
        /*00d2*/ 	.byte	0x01
	.zero		1


	//----- nvinfo : EIATTR_INT_WARP_WIDE_INSTR_OFFSETS
	.align		4
        /*00d4*/ 	.byte	0x04, 0x31
        /*00d6*/ 	.short	(.L_42 - .L_41)


	//   ....[0]....
.L_41:
        /*00d8*/ 	.word	0x00001730


	//   ....[1]....
        /*00dc*/ 	.word	0x00001750


	//   ....[2]....
        /*00e0*/ 	.word	0x000017d0


	//   ....[3]....
        /*00e4*/ 	.word	0x000018e0


	//   ....[4]....
        /*00e8*/ 	.word	0x00001d20


	//   ....[5]....
        /*00ec*/ 	.word	0x00001d30


	//   ....[6]....
        /*00f0*/ 	.word	0x00001e90


	//   ....[7]....
        /*00f4*/ 	.word	0x00001ee0


	//   ....[8]....
        /*00f8*/ 	.word	0x00002150


	//   ....[9]....
        /*00fc*/ 	.word	0x00002160


	//   ....[10]....
        /*0100*/ 	.word	0x00002b00


	//   ....[11]....
        /*0104*/ 	.word	0x00002b50


	//----- nvinfo : EIATTR_COOP_GROUP_MASK_REGIDS
	.align		4
.L_42:
        /*0108*/ 	.byte	0x04, 0x29
        /*010a*/ 	.short	(.L_44 - .L_43)


	//   ....[0]....
.L_43:
        /*010c*/ 	.word	0xffffffff


	//   ....[1]....
        /*0110*/ 	.word	0xffffffff


	//   ....[2]....
        /*0114*/ 	.word	0xffffffff


	//   ....[3]....
        /*0118*/ 	.word	0xffffffff


	//   ....[4]....
        /*011c*/ 	.word	0xffffffff


	//   ....[5]....
        /*0120*/ 	.word	0xffffffff


	//   ....[6]....
        /*0124*/ 	.word	0xffffffff


	//   ....[7]....
        /*0128*/ 	.word	0xffffffff


	//   ....[8]....
        /*012c*/ 	.word	0xffffffff


	//   ....[9]....
        /*0130*/ 	.word	0xffffffff


	//----- nvinfo : EIATTR_COOP_GROUP_INSTR_OFFSETS
	.align		4
.L_44:
        /*0134*/ 	.byte	0x04, 0x28
        /*0136*/ 	.short	(.L_46 - .L_45)


	//   ....[0]....
.L_45:
        /*0138*/ 	.word	0x00000050


	//   ....[1]....
        /*013c*/ 	.word	0x00000310


	//   ....[2]....
        /*0140*/ 	.word	0x00000500


	//   ....[3]....
        /*0144*/ 	.word	0x000009c0


	//   ....[4]....
        /*0148*/ 	.word	0x00000b00


	//   ....[5]....
        /*014c*/ 	.word	0x00000fb0


	//   ....[6]....
        /*0150*/ 	.word	0x000010f0


	//   ....[7]....
        /*0154*/ 	.word	0x000015e0


	//   ....[8]....
        /*0158*/ 	.word	0x00002990


	//   ....[9]....
        /*015c*/ 	.word	0x00002c00


	//----- nvinfo : EIATTR_VRC_CTA_INIT_COUNT
	.align		4
.L_46:
        /*0160*/ 	.byte	0x02, 0x4a
        /*0162*/ 	.byte	0x80
	.zero		1


	//----- nvinfo : EIATTR_MBARRIER_INSTR_OFFSETS
	.align		4
        /*0164*/ 	.byte	0x04, 0x39
        /*0166*/ 	.short	(.L_48 - .L_47)


	//   ....[0]....
.L_47:
        /*0168*/ 	.word	0x000017f0
        /*016c*/ 	.word	0x000000ff
        /*0170*/ 	.word	0x00014000
        /*0174*/ 	.short	0x0100
        /*0176*/ 	.byte	0x0e
	.zero		1


	//   ....[1]....
        /*0178*/ 	.word	0x00001800
        /*017c*/ 	.word	0x000000ff
        /*0180*/ 	.word	0x00014010
        /*0184*/ 	.short	0x0100
        /*0186*/ 	.byte	0x0e
	.zero		1


	//   ....[2]....
        /*0188*/ 	.word	0x00001b20
        /*018c*/ 	.word	0x000000ff
        /*0190*/ 	.word	0x00014000
        /*0194*/ 	.short	0x010a
        /*0196*/ 	.byte	0x0e
	.zero		1


	//   ....[3]....
        /*0198*/ 	.word	0x00001d80
        /*019c*/ 	.word	0x000000ff
        /*01a0*/ 	.word	0x00014010
        /*01a4*/ 	.short	0x010a
        /*01a6*/ 	.byte	0x0e
	.zero		1


	//   ....[4]....
        /*01a8*/ 	.word	0x00001f70
        /*01ac*/ 	.word	0x000000ff
        /*01b0*/ 	.word	0x00014000
        /*01b4*/ 	.short	0x010a
        /*01b6*/ 	.byte	0x0e
	.zero		1


	//   ....[5]....
        /*01b8*/ 	.word	0x000021a0
        /*01bc*/ 	.word	0x000000ff
        /*01c0*/ 	.word	0x00014010
        /*01c4*/ 	.short	0x010a
        /*01c6*/ 	.byte	0x0e
	.zero		1


	//   ....[6]....
        /*01c8*/ 	.word	0x00002230
        /*01cc*/ 	.word	0x000000ff
        /*01d0*/ 	.word	0x00014000
        /*01d4*/ 	.short	0x0108
        /*01d6*/ 	.byte	0x0e
	.zero		1


	//   ....[7]....
        /*01d8*/ 	.word	0x00002240
        /*01dc*/ 	.word	0x000000ff
        /*01e0*/ 	.word	0x00014010
        /*01e4*/ 	.short	0x0108
        /*01e6*/ 	.byte	0x0e
	.zero		1


	//   ....[8]....
        /*01e8*/ 	.word	0x00002c20
        /*01ec*/ 	.word	0x000000ff
        /*01f0*/ 	.word	0x00014000
        /*01f4*/ 	.short	0x010a
        /*01f6*/ 	.byte	0x0e
	.zero		1


	//   ....[9]....
        /*01f8*/ 	.word	0x00002c50
        /*01fc*/ 	.word	0x000000ff
        /*0200*/ 	.word	0x00014010
        /*0204*/ 	.short	0x010a
        /*0206*/ 	.byte	0x0e
	.zero		1


	//   ....[10]....
        /*0208*/ 	.word	0x00002c80
        /*020c*/ 	.word	0x000000ff
        /*0210*/ 	.word	0x00014000
        /*0214*/ 	.short	0x010a
        /*0216*/ 	.byte	0x0e
	.zero		1


	//   ....[11]....
        /*0218*/ 	.word	0x00002cb0
        /*021c*/ 	.word	0x000000ff
        /*0220*/ 	.word	0x00014010
        /*0224*/ 	.short	0x010a
        /*0226*/ 	.byte	0x0e
	.zero		1


	//----- nvinfo : EIATTR_NUM_MBARRIERS
	.align		4
.L_48:
        /*0228*/ 	.byte	0x03, 0x38
        /*022a*/ 	.short	0x0002


	//----- nvinfo : EIATTR_EXIT_INSTR_OFFSETS
	.align		4
        /*022c*/ 	.byte	0x04, 0x1c
        /*022e*/ 	.short	(.L_50 - .L_49)


	//   ....[0]....
.L_49:
        /*0230*/ 	.word	0x00002c10


	//----- nvinfo : EIATTR_REQNTID
	.align		4
.L_50:
        /*0234*/ 	.byte	0x04, 0x10
        /*0236*/ 	.short	(.L_52 - .L_51)
.L_51:
        /*0238*/ 	.word	0x00000080
        /*023c*/ 	.word	0x00000001
        /*0240*/ 	.word	0x00000001


	//----- nvinfo : EIATTR_CRS_STACK_SIZE
	.align		4
.L_52:
        /*0244*/ 	.byte	0x04, 0x1e
        /*0246*/ 	.short	(.L_54 - .L_53)
.L_53:
        /*0248*/ 	.word	0x00000000


	//----- nvinfo : EIATTR_CBANK_PARAM_SIZE
	.align		4
.L_54:
        /*024c*/ 	.byte	0x03, 0x19
        /*024e*/ 	.short	0x0050


	//----- nvinfo : EIATTR_PARAM_CBANK
	.align		4
        /*0250*/ 	.byte	0x04, 0x0a
        /*0252*/ 	.short	(.L_56 - .L_55)
	.align		4
.L_55:
        /*0254*/ 	.word	index@(.nv.constant0.gluon_tcgen05)
        /*0258*/ 	.short	0x0380
        /*025a*/ 	.short	0x0050


	//----- nvinfo : EIATTR_SW_WAR
	.align		4
.L_56:
        /*025c*/ 	.byte	0x04, 0x36
        /*025e*/ 	.short	(.L_58 - .L_57)
.L_57:
        /*0260*/ 	.word	0x00000008
.L_58:


//--------------------- .nv.compat                --------------------------
	.section	.nv.compat,"",@"SHT_CUDA_COMPAT_INFO"
	.align	4
        /*0000*/ 	.byte	0x02, 0x02, 0x02, 0x00, 0x02, 0x05, 0x05, 0x00, 0x02, 0x03, 0x03, 0x00, 0x02, 0x06, 0x01, 0x00


//--------------------- .nv.callgraph             --------------------------
	.section	.nv.callgraph,"",@"SHT_CUDA_CALLGRAPH"
	.align	4
	.sectionentsize	8
	.align		4
        /*0000*/ 	.word	0x00000000
	.align		4
        /*0004*/ 	.word	0xffffffff
	.align		4
        /*0008*/ 	.word	0x00000000
	.align		4
        /*000c*/ 	.word	0xfffffffe
	.align		4
        /*0010*/ 	.word	0x00000000
	.align		4
        /*0014*/ 	.word	0xfffffffd
	.align		4
        /*0018*/ 	.word	0x00000000
	.align		4
        /*001c*/ 	.word	0xfffffffc


//--------------------- .text.gluon_tcgen05       --------------------------
	.section	.text.gluon_tcgen05,"ax",@progbits
	.align	128
        .global         gluon_tcgen05
        .type           gluon_tcgen05,@function
        .size           gluon_tcgen05,(.L_x_73 - gluon_tcgen05)
        .other          gluon_tcgen05,@"STO_CUDA_ENTRY STV_DEFAULT"
gluon_tcgen05:
.text.gluon_tcgen05:
[----:B------:R-:W1:Y:S01]  /*0000*/  LDC R1, c[0x0][0x37c] ;  /* 0x0000df00ff017b82 */ /* 0x000e620000000800 */
[----:B------:R-:W2:Y:S02]  /*0010*/  S2R R0, SR_TID.X ;  /* 0x0000000000007919 */ /* 0x000ea40000002100 */
[----:B--2---:R-:W-:-:S13]  /*0020*/  ISETP.GE.U32.AND P1, PT, R0, 0x20, PT ;  /* 0x000000200000780c */ /* 0x004fda0003f26070 */
[----:B------:R-:W-:Y:S05]  /*0030*/  @P1 BRA `(.L_x_0) ;  /* 0x0000000000b81947 */ /* 0x000fea0003800000 */
[----:B------:R-:W2:Y:S01]  /*0040*/  S2UR UR6, SR_CgaCtaId ;  /* 0x00000000000679c3 */ /* 0x000ea20000008800 */
[----:B------:R-:W-:Y:S01]  /*0050*/  NOP ;  /* 0x0000000000007918 */ /* 0x000fe20000000000 */
[----:B------:R-:W-:Y:S02]  /*0060*/  UMOV UR4, 0x40 ;  /* 0x0000004000047882 */ /* 0x000fe40000000000 */
[----:B--2---:R-:W-:-:S09]  /*0070*/  ULEA UR4, UR6, UR4, 0x18 ;  /* 0x0000000406047291 */ /* 0x004fd2000f8ec0ff */
[----:B------:R-:W2:Y:S01]  /*0080*/  LDS.U8 R2, [UR4] ;  /* 0x00000004ff027984 */ /* 0x000ea20008000000 */
[----:B------:R-:W-:Y:S02]  /*0090*/  UMOV UR4, 0x400 ;  /* 0x0000040000047882 */ /* 0x000fe40000000000 */
[----:B------:R-:W-:Y:S01]  /*00a0*/  ULEA UR4, UR6, UR4, 0x18 ;  /* 0x0000000406047291 */ /* 0x000fe2000f8ec0ff */
[----:B--2---:R-:W-:-:S13]  /*00b0*/  ISETP.NE.AND P0, PT, R2, RZ, PT ;  /* 0x000000ff0200720c */ /* 0x004fda0003f05270 */
[----:B------:R-:W-:Y:S05]  /*00c0*/  @P0 BRA `(.L_x_1) ;  /* 0x00000000007c0947 */ /* 0x000fea0003800000 */
[----:B------:R-:W-:-:S13]  /*00d0*/  ELECT P0, URZ, PT ;  /* 0x0000000000ff782f */ /* 0x000fda0003800000 */
[----:B------:R-:W-:Y:S05]  /*00e0*/  @!P0 BRA `(.L_x_2) ;  /* 0x0000000000848947 */ /* 0x000fea0003800000 */
[----:B------:R-:W-:Y:S01]  /*00f0*/  UMOV UR5, 0x8 ;  /* 0x0000000800057882 */ /* 0x000fe20000000000 */
[----:B------:R-:W-:Y:S02]  /*0100*/  IMAD.MOV.U32 R5, RZ, RZ, 0x1 ;  /* 0x00000001ff057424 */ /* 0x000fe400078e00ff */
[----:B------:R-:W-:Y:S02]  /*0110*/  IMAD.MOV.U32 R3, RZ, RZ, 0xff ;  /* 0x000000ffff037424 */ /* 0x000fe400078e00ff */
[----:B------:R-:W-:Y:S04]  /*0120*/  DEPBAR.LE SB2, 0x36 ;  /* 0x0000ad800000791a */ /* 0x000fe80000000000 */
[----:B------:R-:W2:Y:S02]  /*0130*/  UTCATOMSWS.FIND_AND_SET.ALIGN UP0, UR5, UR5 ;  /* 0x00000005000575e3 */ /* 0x000ea40008000800 */
[----:B--2---:R-:W-:-:S04]  /*0140*/  PLOP3.LUT P0, PT, PT, PT, UP0, 0x80, 0x8 ;  /* 0x000000000008781c */ /* 0x004fc80003f0f008 */
[----:B------:R-:W-:-:S04]  /*0150*/  SEL R2, RZ, 0xffffffff, !P0 ;  /* 0xffffffffff027807 */ /* 0x000fc80004000000 */
[----:B------:R-:W-:Y:S01]  /*0160*/  ISETP.NE.AND P0, PT, R2, RZ, PT ;  /* 0x000000ff0200720c */ /* 0x000fe20003f05270 */
[----:B------:R-:W-:-:S12]  /*0170*/  IMAD.U32 R2, RZ, RZ, UR5 ;  /* 0x00000005ff027e24 */ /* 0x000fd8000f8e00ff */
[----:B------:R-:W-:Y:S05]  /*0180*/  @P0 BRA `(.L_x_3) ;  /* 0x0000000000240947 */ /* 0x000fea0003800000 */
.L_x_4:
[----:B------:R-:W-:Y:S05]  /*0190*/  NANOSLEEP 0x64 ;  /* 0x000000640000795d */ /* 0x000fea0003800000 */
[----:B------:R-:W-:-:S05]  /*01a0*/  UMOV UR5, 0x8 ;  /* 0x0000000800057882 */ /* 0x000fca0000000000 */
[----:B------:R-:W-:Y:S04]  /*01b0*/  DEPBAR.LE SB2, 0x36 ;  /* 0x0000ad800000791a */ /* 0x000fe80000000000 */
[----:B------:R-:W2:Y:S02]  /*01c0*/  UTCATOMSWS.FIND_AND_SET.ALIGN UP0, UR5, UR5 ;  /* 0x00000005000575e3 */ /* 0x000ea40008000800 */
[----:B--2---:R-:W-:-:S04]  /*01d0*/  PLOP3.LUT P0, PT, PT, PT, UP0, 0x80, 0x8 ;  /* 0x000000000008781c */ /* 0x004fc80003f0f008 */
[----:B------:R-:W-:-:S04]  /*01e0*/  SEL R2, RZ, 0xffffffff, !P0 ;  /* 0xffffffffff027807 */ /* 0x000fc80004000000 */
[----:B------:R-:W-:Y:S01]  /*01f0*/  ISETP.NE.AND P0, PT, R2, RZ, PT ;  /* 0x000000ff0200720c */ /* 0x000fe20003f05270 */
[----:B------:R-:W-:-:S12]  /*0200*/  IMAD.U32 R2, RZ, RZ, UR5 ;  /* 0x00000005ff027e24 */ /* 0x000fd8000f8e00ff */
[----:B------:R-:W-:Y:S05]  /*0210*/  @!P0 BRA `(.L_x_4) ;  /* 0xfffffffc00dc8947 */ /* 0x000fea000383ffff */
.L_x_3:
[C---:B------:R-:W-:Y:S01]  /*0220*/  VIADD R4, R2.reuse, 0x10 ;  /* 0x0000001002047836 */ /* 0x040fe20000000000 */
[----:B------:R-:W-:Y:S01]  /*0230*/  UMOV UR5, 0x50 ;  /* 0x0000005000057882 */ /* 0x000fe20000000000 */
[----:B------:R-:W-:Y:S01]  /*0240*/  SHF.L.U32 R3, R3, R2, RZ ;  /* 0x0000000203037219 */ /* 0x000fe200000006ff */
[----:B------:R-:W-:Y:S01]  /*0250*/  ULEA UR5, UR6, UR5, 0x18 ;  /* 0x0000000506057291 */ /* 0x000fe2000f8ec0ff */
[----:B------:R-:W-:Y:S01]  /*0260*/  IMAD.SHL.U32 R2, R2, 0x20, RZ ;  /* 0x0000002002027824 */ /* 0x000fe200078e00ff */
[----:B------:R-:W-:-:S04]  /*0270*/  SHF.L.U32 R4, R5, R4, RZ ;  /* 0x0000000405047219 */ /* 0x000fc800000006ff */
[----:B------:R-:W-:-:S05]  /*0280*/  LOP3.LUT R3, R4, R3, RZ, 0xfc, !PT ;  /* 0x0000000304037212 */ /* 0x000fca00078efcff */
[----:B------:R2:W-:Y:S04]  /*0290*/  ATOMS.OR RZ, [UR5], R3 ;  /* 0x00000003ffff798c */ /* 0x0005e8000b000005 */
[----:B------:R2:W-:Y:S01]  /*02a0*/  STS [UR4], R2 ;  /* 0x00000002ff007988 */ /* 0x0005e20008000804 */
[----:B------:R-:W-:Y:S05]  /*02b0*/  BRA `(.L_x_2) ;  /* 0x0000000000107947 */ /* 0x000fea0003800000 */
.L_x_1:
[----:B------:R-:W-:Y:S01]  /*02c0*/  IMAD.MOV.U32 R3, RZ, RZ, -0x1 ;  /* 0xffffffffff037424 */ /* 0x000fe200078e00ff */
[----:B------:R-:W-:-:S04]  /*02d0*/  MOV R2, 0x300 ;  /* 0x0000030000027802 */ /* 0x000fc80000000f00 */
[----:B------:R2:W-:Y:S03]  /*02e0*/  STS [UR4], R3 ;  /* 0x00000003ff007988 */ /* 0x0005e60008000804 */
[----:B-12---:R-:W-:Y:S05]  /*02f0*/  CALL.REL.NOINC `($__internal_1_$__cuda_sm10x_tcgen05_guardrail_trap_phase_invalid_during_alloc) ;  /* 0x0000002800847944 */ /* 0x006fea0003c00000 */
.L_x_2:
[----:B------:R-:W-:Y:S05]  /*0300*/  WARPSYNC.ALL ;  /* 0x0000000000007948 */ /* 0x000fea0003800000 */
[----:B------:R-:W-:Y:S01]  /*0310*/  NOP ;  /* 0x0000000000007918 */ /* 0x000fe20000000000 */
.L_x_0:
[----:B------:R-:W3:Y:S08]  /*0320*/  S2UR UR4, SR_CgaCtaId ;  /* 0x00000000000479c3 */ /* 0x000ef00000008800 */
[----:B------:R-:W-:Y:S01]  /*0330*/  BAR.SYNC.DEFER_BLOCKING 0x0 ;  /* 0x0000000000007b1d */ /* 0x000fe20000010000 */
[----:B------:R-:W-:-:S05]  /*0340*/  LOP3.LUT R10, R0, 0x7f, RZ, 0xc0, !PT ;  /* 0x0000007f000a7812 */ /* 0x000fca00078ec0ff */
[----:B------:R-:W-:Y:S02]  /*0350*/  UMOV UR14, 0x400 ;  /* 0x00000400000e7882 */ /* 0x000fe40000000000 */
[----:B------:R-:W4:Y:S08]  /*0360*/  LDC R4, c[0x0][0x398] ;  /* 0x0000e600ff047b82 */ /* 0x000f300000000800 */
[----:B------:R-:W5:Y:S01]  /*0370*/  LDC R13, c[0x0][0x3a0] ;  /* 0x0000e800ff0d7b82 */ /* 0x000f620000000800 */
[----:B---3--:R-:W-:-:S07]  /*0380*/  ULEA UR14, UR4, UR14, 0x18 ;  /* 0x0000000e040e7291 */ /* 0x008fce000f8ec0ff */
[----:B------:R-:W3:Y:S02]  /*0390*/  S2UR UR15, SR_CTAID.Y ;  /* 0x00000000000f79c3 */ /* 0x000ee40000002600 */
[----:B--2---:R-:W2:Y:S06]  /*03a0*/  LDS R3, [UR14] ;  /* 0x0000000eff037984 */ /* 0x004eac0008000800 */
[----:B------:R-:W-:Y:S06]  /*03b0*/  BAR.SYNC.DEFER_BLOCKING 0x0 ;  /* 0x0000000000007b1d */ /* 0x000fec0000010000 */
[----:B------:R-:W-:Y:S05]  /*03c0*/  @P1 BRA `(.L_x_5) ;  /* 0x0000000000181947 */ /* 0x000fea0003800000 */
[----:B------:R-:W-:Y:S01]  /*03d0*/  ELECT P0, URZ, PT ;  /* 0x0000000000ff782f */ /* 0x000fe20003800000 */
[----:B------:R-:W-:Y:S01]  /*03e0*/  IMAD.MOV.U32 R2, RZ, RZ, 0x1 ;  /* 0x00000001ff027424 */ /* 0x000fe200078e00ff */
[----:B------:R-:W-:Y:S01]  /*03f0*/  UMOV UR5, 0x40 ;  /* 0x0000004000057882 */ /* 0x000fe20000000000 */
[----:B------:R-:W-:Y:S01]  /*0400*/  UVIRTCOUNT.DEALLOC.SMPOOL 0x80 ;  /* 0x000000800000784c */ /* 0x000fe20000000000 */
[----:B------:R-:W-:-:S09]  /*0410*/  ULEA UR5, UR4, UR5, 0x18 ;  /* 0x0000000504057291 */ /* 0x000fd2000f8ec0ff */
[----:B------:R5:W-:Y:S03]  /*0420*/  @P0 STS.U8 [UR5], R2 ;  /* 0x00000002ff000988 */ /* 0x000be60008000005 */
.L_x_5:
[----:B------:R-:W5:Y:S01]  /*0430*/  S2UR UR4, SR_CTAID.Z ;  /* 0x00000000000479c3 */ /* 0x000f620000002700 */
[----:B------:R-:W4:Y:S01]  /*0440*/  LDCU UR5, c[0x0][0x370] ;  /* 0x00006e00ff0577ac */ /* 0x000f220008000800 */
[----:B------:R-:W-:Y:S01]  /*0450*/  ISETP.GE.U32.AND P0, PT, R10, 0x20, PT ;  /* 0x000000200a00780c */ /* 0x000fe20003f06070 */
[----:B----4-:R-:W-:Y:S01]  /*0460*/  VIADD R4, R4, 0xffffffff ;  /* 0xffffffff04047836 */ /* 0x010fe20000000000 */
[C---:B------:R-:W-:Y:S01]  /*0470*/  ISETP.NE.U32.AND P2, PT, R10.reuse, RZ, PT ;  /* 0x000000ff0a00720c */ /* 0x040fe20003f45070 */
[----:B------:R-:W5:Y:S01]  /*0480*/  LDCU UR6, c[0x0][0x374] ;  /* 0x00006e80ff0677ac */ /* 0x000f620008000800 */
[----:B------:R-:W-:Y:S01]  /*0490*/  LEA R11, R10, UR14, 0x2 ;  /* 0x0000000e0a0b7c11 */ /* 0x000fe2000f8e10ff */
[----:B-----5:R-:W-:Y:S01]  /*04a0*/  VIADD R12, R13, 0xffffffff ;  /* 0xffffffff0d0c7836 */ /* 0x020fe20000000000 */
[----:B------:R-:W4:Y:S01]  /*04b0*/  S2UR UR11, SR_CTAID.X ;  /* 0x00000000000b79c3 */ /* 0x000f220000002500 */
[----:B------:R-:W5:Y:S01]  /*04c0*/  LDCU.64 UR16, c[0x0][0x3c0] ;  /* 0x00007800ff1077ac */ /* 0x000f620008000a00 */
[----:B--2---:R-:W-:Y:S01]  /*04d0*/  R2UR UR32, R3 ;  /* 0x00000000032072ca */ /* 0x004fe200000e0000 */
[----:B------:R-:W-:Y:S04]  /*04e0*/  BSSY.RECONVERGENT B0, `(.L_x_6) ;  /* 0x0000011000007945 */ /* 0x000fe80003800200 */
[----:B------:R2:W-:Y:S01]  /*04f0*/  @!P0 STS [R11], RZ ;  /* 0x000000ff0b008388 */ /* 0x0005e20000000800 */
[----:B------:R-:W-:-:S03]  /*0500*/  NOP ;  /* 0x0000000000007918 */ /* 0x000fc60000000000 */
[----:B------:R2:W-:Y:S01]  /*0510*/  @!P2 STS [UR14+0x24], R4 ;  /* 0x00002404ff00a988 */ /* 0x0005e2000800080e */
[----:B---3--:R-:W-:-:S03]  /*0520*/  UIMAD UR4, UR4, UR6, UR15 ;  /* 0x00000006040472a4 */ /* 0x008fc6000f8e020f */
[----:B------:R2:W-:Y:S01]  /*0530*/  @!P2 STS [UR14+0x20], R12 ;  /* 0x0000200cff00a988 */ /* 0x0005e2000800080e */
[----:B----4-:R-:W-:-:S04]  /*0540*/  UIMAD UR4, UR4, UR5, UR11 ;  /* 0x00000005040472a4 */ /* 0x010fc8000f8e020b */
[----:B------:R-:W-:-:S04]  /*0550*/  UIMAD UR4, UR4, 0x180, URZ ;  /* 0x00000180040478a4 */ /* 0x000fc8000f8e02ff */
[----:B-----5:R-:W-:-:S04]  /*0560*/  UIADD3 UR6, UP0, UPT, UR4, UR16, URZ ;  /* 0x0000001004067290 */ /* 0x020fc8000ff1e0ff */
[----:B------:R-:W-:Y:S01]  /*0570*/  ULEA.HI.X.SX32 UR7, UR4, UR17, 0x1, UP0 ;  /* 0x0000001104077291 */ /* 0x000fe200080f0eff */
[----:B--2---:R-:W-:Y:S11]  /*0580*/  @P2 BRA `(.L_x_7) ;  /* 0x0000000000182947 */ /* 0x004ff60003800000 */
[----:B------:R-:W2:Y:S01]  /*0590*/  LDS R2, [UR14+0x8] ;  /* 0x0000080eff027984 */ /* 0x000ea20008000800 */
[----:B------:R-:W3:Y:S01]  /*05a0*/  LDC.64 R6, c[0x0][0x380] ;  /* 0x0000e000ff067b82 */ /* 0x000ee20000000a00 */
[----:B------:R-:W-:Y:S02]  /*05b0*/  IMAD.MOV.U32 R3, RZ, RZ, 0x70 ;  /* 0x00000070ff037424 */ /* 0x000fe400078e00ff */
[----:B---3--:R3:W-:Y:S03]  /*05c0*/  STS.64 [UR14], R6 ;  /* 0x00000006ff007988 */ /* 0x0087e60008000a0e */
[----:B--2---:R-:W-:-:S05]  /*05d0*/  LOP3.LUT R2, R2, 0x10, R3, 0xd8, !PT ;  /* 0x0000001002027812 */ /* 0x004fca00078ed803 */
[----:B------:R3:W-:Y:S02]  /*05e0*/  STS [UR14+0x8], R2 ;  /* 0x00000802ff007988 */ /* 0x0007e4000800080e */
.L_x_7:
[----:B------:R-:W-:Y:S05]  /*05f0*/  BSYNC.RECONVERGENT B0 ;  /* 0x0000000000007941 */ /* 0x000fea0003800200 */
.L_x_6:
[----:B------:R-:W-:Y:S04]  /*0600*/  BSSY.RECONVERGENT B0, `(.L_x_8) ;  /* 0x000000a000007945 */ /* 0x000fe80003800200 */
[----:B------:R-:W-:Y:S05]  /*0610*/  @P2 BRA `(.L_x_9) ;  /* 0x0000000000202947 */ /* 0x000fea0003800000 */
[----:B---3--:R-:W2:Y:S01]  /*0620*/  LDS R2, [UR14+0x34] ;  /* 0x0000340eff027984 */ /* 0x008ea20008000800 */
[----:B------:R-:W-:Y:S02]  /*0630*/  IMAD.MOV.U32 R3, RZ, RZ, 0x3f000000 ;  /* 0x3f000000ff037424 */ /* 0x000fe400078e00ff */
[----:B------:R-:W-:Y:S01]  /*0640*/  @!P2 IMAD.MOV.U32 R5, RZ, RZ, 0x3f ;  /* 0x0000003fff05a424 */ /* 0x000fe200078e00ff */
[----:B------:R-:W3:Y:S02]  /*0650*/  @!P2 LDS R6, [UR14+0x38] ;  /* 0x0000380eff06a984 */ /* 0x000ee40008000800 */
[----:B--2---:R-:W-:Y:S02]  /*0660*/  LOP3.LUT R2, R2, 0xff000000, R3, 0xb8, !PT ;  /* 0xff00000002027812 */ /* 0x004fe400078eb803 */
[----:B---3--:R-:W-:-:S03]  /*0670*/  @!P2 LOP3.LUT R3, R6, 0xff, R5, 0xb8, !PT ;  /* 0x000000ff0603a812 */ /* 0x008fc600078eb805 */
[----:B------:R2:W-:Y:S04]  /*0680*/  STS [UR14+0x34], R2 ;  /* 0x00003402ff007988 */ /* 0x0005e8000800080e */
[----:B------:R2:W-:Y:S02]  /*0690*/  @!P2 STS [UR14+0x38], R3 ;  /* 0x00003803ff00a988 */ /* 0x0005e4000800080e */
.L_x_9:
[----:B------:R-:W-:Y:S05]  /*06a0*/  BSYNC.RECONVERGENT B0 ;  /* 0x0000000000007941 */ /* 0x000fea0003800200 */
.L_x_8:
[----:B------:R-:W-:Y:S04]  /*06b0*/  BSSY.RECONVERGENT B0, `(.L_x_10) ;  /* 0x000000e000007945 */ /* 0x000fe80003800200 */
[----:B------:R-:W-:Y:S05]  /*06c0*/  @P2 BRA `(.L_x_11) ;  /* 0x0000000000302947 */ /* 0x000fea0003800000 */
[----:B--2---:R-:W2:Y:S01]  /*06d0*/  LDS R3, [UR14+0x34] ;  /* 0x0000340eff037984 */ /* 0x004ea20008000800 */
[----:B------:R-:W4:Y:S03]  /*06e0*/  LDC.64 R8, c[0x0][0x3a8] ;  /* 0x0000ea00ff087b82 */ /* 0x000f260000000a00 */
[----:B---3--:R-:W3:Y:S01]  /*06f0*/  LDS R2, [UR14+0x1c] ;  /* 0x00001c0eff027984 */ /* 0x008ee20008000800 */
[C---:B----4-:R-:W-:Y:S01]  /*0700*/  SHF.L.U64.HI R6, R8.reuse, 0x1, R9 ;  /* 0x0000000108067819 */ /* 0x050fe20000010209 */
[----:B------:R-:W-:-:S03]  /*0710*/  IMAD.SHL.U32 R5, R8, 0x2, RZ ;  /* 0x0000000208057824 */ /* 0x000fc600078e00ff */
[--C-:B------:R-:W-:Y:S02]  /*0720*/  SHF.R.U32.HI R7, RZ, 0x4, R6.reuse ;  /* 0x00000004ff077819 */ /* 0x100fe40000011606 */
[----:B------:R-:W-:-:S05]  /*0730*/  SHF.R.U64 R5, R5, 0x4, R6 ;  /* 0x0000000405057819 */ /* 0x000fca0000001206 */
[----:B------:R4:W-:Y:S01]  /*0740*/  STS [UR14+0xc], R5 ;  /* 0x00000c05ff007988 */ /* 0x0009e2000800080e */
[----:B--2---:R-:W-:Y:S02]  /*0750*/  LOP3.LUT R3, R3, 0x7, RZ, 0xb8, !PT ;  /* 0x0000000703037812 */ /* 0x004fe400078eb8ff */
[----:B---3--:R-:W-:-:S03]  /*0760*/  LOP3.LUT R2, R2, 0xf, R7, 0xb8, !PT ;  /* 0x0000000f02027812 */ /* 0x008fc600078eb807 */
[----:B------:R4:W-:Y:S04]  /*0770*/  STS [UR14+0x34], R3 ;  /* 0x00003403ff007988 */ /* 0x0009e8000800080e */
[----:B------:R4:W-:Y:S02]  /*0780*/  STS [UR14+0x1c], R2 ;  /* 0x00001c02ff007988 */ /* 0x0009e4000800080e */
.L_x_11:
[----:B------:R-:W-:Y:S05]  /*0790*/  BSYNC.RECONVERGENT B0 ;  /* 0x0000000000007941 */ /* 0x000fea0003800200 */
.L_x_10:
[----:B------:R-:W-:Y:S04]  /*07a0*/  BSSY.RECONVERGENT B1, `(.L_x_12) ;  /* 0x000001a000017945 */ /* 0x000fe80003800200 */
[----:B------:R-:W-:Y:S04]  /*07b0*/  BSSY.RELIABLE B0, `(.L_x_13) ;  /* 0x0000015000007945 */ /* 0x000fe80003800100 */
[----:B------:R-:W-:Y:S05]  /*07c0*/  @P2 BRA `(.L_x_14) ;  /* 0x0000000000202947 */ /* 0x000fea0003800000 */
[----:B--234-:R-:W2:Y:S02]  /*07d0*/  LDS R2, [UR14+0x34] ;  /* 0x0000340eff027984 */ /* 0x01cea40008000800 */
[----:B--2---:R-:W-:-:S05]  /*07e0*/  LOP3.LUT R2, R2, 0x38, RZ, 0xb8, !PT ;  /* 0x0000003802027812 */ /* 0x004fca00078eb8ff */
[----:B------:R2:W-:Y:S01]  /*07f0*/  STS [UR14+0x34], R2 ;  /* 0x00003402ff007988 */ /* 0x0005e2000800080e */
[----:B------:R-:W-:Y:S05]  /*0800*/  @P2 BRA `(.L_x_15) ;  /* 0x0000000000202947 */ /* 0x000fea0003800000 */
[----:B--2---:R-:W2:Y:S01]  /*0810*/  LDS R2, [UR14+0x8] ;  /* 0x0000080eff027984 */ /* 0x004ea20008000800 */
[----:B------:R-:W-:-:S05]  /*0820*/  IMAD.MOV.U32 R3, RZ, RZ, 0x780 ;  /* 0x00000780ff037424 */ /* 0x000fca00078e00ff */
[----:B--2---:R-:W-:-:S05]  /*0830*/  LOP3.LUT R2, R2, 0x500, R3, 0xd8, !PT ;  /* 0x0000050002027812 */ /* 0x004fca00078ed803 */
[----:B------:R5:W-:Y:S02]  /*0840*/  STS [UR14+0x8], R2 ;  /* 0x00000802ff007988 */ /* 0x000be4000800080e */
.L_x_14:
[----:B------:R-:W-:Y:S05]  /*0850*/  @P2 BRA `(.L_x_16) ;  /* 0x0000000000282947 */ /* 0x000fea0003800000 */
[----:B--2345:R-:W2:Y:S02]  /*0860*/  LDS R2, [UR14+0x8] ;  /* 0x0000080eff027984 */ /* 0x03cea40008000800 */
[----:B--2---:R-:W-:-:S05]  /*0870*/  LOP3.LUT R2, R2, 0x1800, RZ, 0xb8, !PT ;  /* 0x0000180002027812 */ /* 0x004fca00078eb8ff */
[----:B------:R3:W-:Y:S02]  /*0880*/  STS [UR14+0x8], R2 ;  /* 0x00000802ff007988 */ /* 0x0007e4000800080e */
.L_x_15:
[----:B------:R-:W-:Y:S05]  /*0890*/  @P2 BREAK.RELIABLE B0 ;  /* 0x0000000000002942 */ /* 0x000fea0003800100 */
[----:B------:R-:W-:Y:S05]  /*08a0*/  @P2 BRA `(.L_x_17) ;  /* 0x0000000000242947 */ /* 0x000fea0003800000 */
[----:B------:R-:W4:Y:S01]  /*08b0*/  LDS R3, [UR14+0x8] ;  /* 0x0000080eff037984 */ /* 0x000f220008000800 */
[----:B--23--:R-:W-:-:S05]  /*08c0*/  IMAD.MOV.U32 R2, RZ, RZ, 0x6000 ;  /* 0x00006000ff027424 */ /* 0x00cfca00078e00ff */
[----:B----4-:R-:W-:-:S04]  /*08d0*/  LOP3.LUT R2, R3, 0x6000, R2, 0xd8, !PT ;  /* 0x0000600003027812 */ /* 0x010fc800078ed802 */
[----:B------:R-:W-:-:S05]  /*08e0*/  LOP3.LUT R2, R2, 0x400000, RZ, 0xb8, !PT ;  /* 0x0040000002027812 */ /* 0x000fca00078eb8ff */
[----:B------:R2:W-:Y:S02]  /*08f0*/  STS [UR14+0x8], R2 ;  /* 0x00000802ff007988 */ /* 0x0005e4000800080e */
.L_x_16:
[----:B------:R-:W-:Y:S05]  /*0900*/  BSYNC.RELIABLE B0 ;  /* 0x0000000000007941 */ /* 0x000fea0003800100 */
.L_x_13:
[----:B--2345:R-:W2:Y:S02]  /*0910*/  @!P2 LDS R2, [UR14+0x8] ;  /* 0x0000080eff02a984 */ /* 0x03cea40008000800 */
[----:B--2---:R-:W-:-:S05]  /*0920*/  @!P2 LOP3.LUT R2, R2, 0x8000, RZ, 0xb8, !PT ;  /* 0x000080000202a812 */ /* 0x004fca00078eb8ff */
[----:B------:R4:W-:Y:S02]  /*0930*/  @!P2 STS [UR14+0x8], R2 ;  /* 0x00000802ff00a988 */ /* 0x0009e4000800080e */
.L_x_17:
[----:B------:R-:W-:Y:S05]  /*0940*/  BSYNC.RECONVERGENT B1 ;  /* 0x0000000000017941 */ /* 0x000fea0003800200 */
.L_x_12:
[----:B------:R-:W-:Y:S05]  /*0950*/  WARPSYNC.ALL ;  /* 0x0000000000007948 */ /* 0x000fea0003800000 */
[----:B------:R-:W-:Y:S01]  /*0960*/  NOP ;  /* 0x0000000000007918 */ /* 0x000fe20000000000 */
[----:B------:R-:W5:Y:S02]  /*0970*/  LDC R5, c[0x0][0x39c] ;  /* 0x0000e700ff057b82 */ /* 0x000f640000000800 */
[----:B-----5:R-:W-:Y:S01]  /*0980*/  VIADD R5, R5, 0xffffffff ;  /* 0xffffffff05057836 */ /* 0x020fe20000000000 */
[----:B------:R-:W-:Y:S06]  /*0990*/  @P0 BRA `(.L_x_18) ;  /* 0x0000000000300947 */ /* 0x000fec0003800000 */
[----:B--234-:R-:W2:Y:S01]  /*09a0*/  S2R R2, SR_LANEID ;  /* 0x0000000000027919 */ /* 0x01cea20000000000 */
[----:B------:R-:W-:Y:S05]  /*09b0*/  WARPSYNC.ALL ;  /* 0x0000000000007948 */ /* 0x000fea0003800000 */
[----:B------:R-:W-:Y:S01]  /*09c0*/  NOP ;  /* 0x0000000000007918 */ /* 0x000fe20000000000 */
[----:B--2---:R-:W-:-:S05]  /*09d0*/  IMAD.SHL.U32 R6, R2, 0x4, RZ ;  /* 0x0000000402067824 */ /* 0x004fca00078e00ff */
[----:B------:R-:W2:Y:S01]  /*09e0*/  LDS R7, [R6+UR14] ;  /* 0x0000000e06077984 */ /* 0x000ea20008000800 */
[----:B------:R-:W-:-:S05]  /*09f0*/  IADD3 R2, P3, PT, R6, UR6, RZ ;  /* 0x0000000606027c10 */ /* 0x000fca000ff7e0ff */
[----:B------:R-:W-:-:S05]  /*0a00*/  IMAD.X R3, RZ, RZ, UR7, P3 ;  /* 0x00000007ff037e24 */ /* 0x000fca00098e06ff */
[----:B--2---:R5:W2:Y:S01]  /*0a10*/  ATOMG.E.EXCH.STRONG.GPU PT, RZ, [R2], R7 ;  /* 0x0000000702ff73a8 */ /* 0x004aa200041ee100 */
[----:B------:R-:W-:-:S04]  /*0a20*/  DEPBAR {5,4,3,2,1,0} ;  /* 0x0000003f0000791a */ /* 0x000fc80000000000 */
[----:B------:R-:W3:Y:S02]  /*0a30*/  CCTL.E.C.LDCU.IV.DEEP [UR6] ;  /* 0x0000000006007540 */ /* 0x000ee40009c08000 */
[----:B---3--:R5:W-:Y:S01]  /*0a40*/  UTMACCTL.IV [UR6] ;  /* 0x00000000060079b9 */ /* 0x008be20008000000 */
[----:B------:R-:W-:Y:S01]  /*0a50*/  NOP ;  /* 0x0000000000007918 */ /* 0x000fe20000000000 */
.L_x_18:
[----:B------:R-:W-:Y:S05]  /*0a60*/  @P0 BRA `(.L_x_19) ;  /* 0x00000000000c0947 */ /* 0x000fea0003800000 */
[----:B------:R0:W-:Y:S01]  /*0a70*/  UTMACMDFLUSH ;  /* 0x00000000000079b7 */ /* 0x0001e20000000000 */
[----:B------:R-:W-:Y:S05]  /*0a80*/  @P0 BRA `(.L_x_19) ;  /* 0x0000000000040947 */ /* 0x000fea0003800000 */
[----:B------:R-:W-:-:S04]  /*0a90*/  DEPBAR.LE SB0, 0x0 ;  /* 0x000080000000791a */ /* 0x000fc80000000000 */
.L_x_19:
[----:B------:R-:W-:Y:S05]  /*0aa0*/  WARPSYNC.ALL ;  /* 0x0000000000007948 */ /* 0x000fea0003800000 */
[----:B------:R-:W-:Y:S01]  /*0ab0*/  NOP ;  /* 0x0000000000007918 */ /* 0x000fe20000000000 */
[----:B--2---:R-:W-:Y:S06]  /*0ac0*/  BAR.SYNC.DEFER_BLOCKING 0x0 ;  /* 0x0000000000007b1d */ /* 0x004fec0000010000 */
[----:B------:R-:W-:Y:S02]  /*0ad0*/  BSSY.RECONVERGENT B1, `(.L_x_20) ;  /* 0x000000b000017945 */ /* 0x000fe40003800200 */
[----:B------:R-:W-:Y:S06]  /*0ae0*/  BAR.SYNC.DEFER_BLOCKING 0x0 ;  /* 0x0000000000007b1d */ /* 0x000fec0000010000 */
[----:B------:R2:W-:Y:S01]  /*0af0*/  @!P0 STS [R11], RZ ;  /* 0x000000ff0b008388 */ /* 0x0005e20000000800 */
[----:B------:R-:W-:Y:S01]  /*0b00*/  NOP ;  /* 0x0000000000007918 */ /* 0x000fe20000000000 */
[----:B------:R-:W-:Y:S05]  /*0b10*/  @P2 BRA `(.L_x_21) ;  /* 0x0000000000182947 */ /* 0x000fea0003800000 */
[----:B---345:R-:W3:Y:S01]  /*0b20*/  LDS R2, [UR14+0x8] ;  /* 0x0000080eff027984 */ /* 0x038ee20008000800 */
[----:B------:R-:W4:Y:S01]  /*0b30*/  LDC.64 R6, c[0x0][0x388] ;  /* 0x0000e200ff067b82 */ /* 0x000f220000000a00 */
[----:B------:R-:W-:Y:S02]  /*0b40*/  IMAD.MOV.U32 R3, RZ, RZ, 0x70 ;  /* 0x00000070ff037424 */ /* 0x000fe400078e00ff */
[----:B----4-:R4:W-:Y:S03]  /*0b50*/  STS.64 [UR14], R6 ;  /* 0x00000006ff007988 */ /* 0x0109e60008000a0e */
[----:B---3--:R-:W-:-:S05]  /*0b60*/  LOP3.LUT R2, R2, 0x10, R3, 0xd8, !PT ;  /* 0x0000001002027812 */ /* 0x008fca00078ed803 */
[----:B------:R4:W-:Y:S02]  /*0b70*/  STS [UR14+0x8], R2 ;  /* 0x00000802ff007988 */ /* 0x0009e4000800080e */
.L_x_21:
[----:B-----5:R-:W-:Y:S05]  /*0b80*/  BSYNC.RECONVERGENT B1 ;  /* 0x0000000000017941 */ /* 0x020fea0003800200 */
.L_x_20:
[----:B------:R-:W-:Y:S04]  /*0b90*/  BSSY.RECONVERGENT B1, `(.L_x_22) ;  /* 0x000000a000017945 */ /* 0x000fe80003800200 */
[----:B------:R-:W-:Y:S05]  /*0ba0*/  @P2 BRA `(.L_x_23) ;  /* 0x0000000000202947 */ /* 0x000fea0003800000 */
[----:B---34-:R-:W3:Y:S01]  /*0bb0*/  LDS R2, [UR14+0x34] ;  /* 0x0000340eff027984 */ /* 0x018ee20008000800 */
[----:B------:R-:W-:Y:S02]  /*0bc0*/  IMAD.MOV.U32 R7, RZ, RZ, 0x3f000000 ;  /* 0x3f000000ff077424 */ /* 0x000fe400078e00ff */
[----:B------:R-:W-:Y:S01]  /*0bd0*/  @!P2 IMAD.MOV.U32 R3, RZ, RZ, 0x7f ;  /* 0x0000007fff03a424 */ /* 0x000fe200078e00ff */
[----:B------:R-:W4:Y:S02]  /*0be0*/  @!P2 LDS R6, [UR14+0x38] ;  /* 0x0000380eff06a984 */ /* 0x000f240008000800 */
[----:B---3--:R-:W-:Y:S02]  /*0bf0*/  LOP3.LUT R2, R2, 0xff000000, R7, 0xb8, !PT ;  /* 0xff00000002027812 */ /* 0x008fe400078eb807 */
[----:B----4-:R-:W-:-:S03]  /*0c00*/  @!P2 LOP3.LUT R3, R6, 0xff, R3, 0xb8, !PT ;  /* 0x000000ff0603a812 */ /* 0x010fc600078eb803 */
[----:B------:R5:W-:Y:S04]  /*0c10*/  STS [UR14+0x34], R2 ;  /* 0x00003402ff007988 */ /* 0x000be8000800080e */
[----:B------:R5:W-:Y:S02]  /*0c20*/  @!P2 STS [UR14+0x38], R3 ;  /* 0x00003803ff00a988 */ /* 0x000be4000800080e */
.L_x_23:
[----:B------:R-:W-:Y:S05]  /*0c30*/  BSYNC.RECONVERGENT B1 ;  /* 0x0000000000017941 */ /* 0x000fea0003800200 */
.L_x_22:
[----:B------:R-:W-:Y:S04]  /*0c40*/  BSSY.RECONVERGENT B1, `(.L_x_24) ;  /* 0x0000004000017945 */ /* 0x000fe80003800200 */
[----:B------:R-:W-:Y:S05]  /*0c50*/  @P2 BRA `(.L_x_25) ;  /* 0x0000000000082947 */ /* 0x000fea0003800000 */
[----:B------:R2:W-:Y:S04]  /*0c60*/  STS [UR14+0x24], R12 ;  /* 0x0000240cff007988 */ /* 0x0005e8000800080e */
[----:B------:R2:W-:Y:S02]  /*0c70*/  STS [UR14+0x20], R5 ;  /* 0x00002005ff007988 */ /* 0x0005e4000800080e */
.L_x_25:
[----:B------:R-:W-:Y:S05]  /*0c80*/  BSYNC.RECONVERGENT B1 ;  /* 0x0000000000017941 */ /* 0x000fea0003800200 */
.L_x_24:
[----:B------:R-:W-:Y:S04]  /*0c90*/  BSSY.RECONVERGENT B1, `(.L_x_26) ;  /* 0x000000e000017945 */ /* 0x000fe80003800200 */
[----:B------:R-:W-:Y:S05]  /*0ca0*/  @P2 BRA `(.L_x_27) ;  /* 0x0000000000302947 */ /* 0x000fea0003800000 */
[----:B-----5:R-:W5:Y:S01]  /*0cb0*/  LDS R3, [UR14+0x34] ;  /* 0x0000340eff037984 */ /* 0x020f620008000800 */
[----:B----4-:R-:W4:Y:S03]  /*0cc0*/  LDC.64 R6, c[0x0][0x3b0] ;  /* 0x0000ec00ff067b82 */ /* 0x010f260000000a00 */
[----:B---3--:R-:W3:Y:S01]  /*0cd0*/  LDS R2, [UR14+0x1c] ;  /* 0x00001c0eff027984 */ /* 0x008ee20008000800 */
[C---:B----4-:R-:W-:Y:S01]  /*0ce0*/  SHF.L.U64.HI R7, R6.reuse, 0x1, R7 ;  /* 0x0000000106077819 */ /* 0x050fe20000010207 */
[----:B------:R-:W-:-:S03]  /*0cf0*/  IMAD.SHL.U32 R6, R6, 0x2, RZ ;  /* 0x0000000206067824 */ /* 0x000fc600078e00ff */
[--C-:B------:R-:W-:Y:S02]  /*0d00*/  SHF.R.U32.HI R9, RZ, 0x4, R7.reuse ;  /* 0x00000004ff097819 */ /* 0x100fe40000011607 */
[----:B------:R-:W-:-:S05]  /*0d10*/  SHF.R.U64 R6, R6, 0x4, R7 ;  /* 0x0000000406067819 */ /* 0x000fca0000001207 */
[----:B------:R4:W-:Y:S01]  /*0d20*/  STS [UR14+0xc], R6 ;  /* 0x00000c06ff007988 */ /* 0x0009e2000800080e */
[----:B-----5:R-:W-:Y:S02]  /*0d30*/  LOP3.LUT R3, R3, 0x7, RZ, 0xb8, !PT ;  /* 0x0000000703037812 */ /* 0x020fe400078eb8ff */
[----:B---3--:R-:W-:-:S03]  /*0d40*/  LOP3.LUT R2, R2, 0xf, R9, 0xb8, !PT ;  /* 0x0000000f02027812 */ /* 0x008fc600078eb809 */
[----:B------:R4:W-:Y:S04]  /*0d50*/  STS [UR14+0x34], R3 ;  /* 0x00003403ff007988 */ /* 0x0009e8000800080e */
[----:B------:R4:W-:Y:S02]  /*0d60*/  STS [UR14+0x1c], R2 ;  /* 0x00001c02ff007988 */ /* 0x0009e4000800080e */
.L_x_27:
[----:B------:R-:W-:Y:S05]  /*0d70*/  BSYNC.RECONVERGENT B1 ;  /* 0x0000000000017941 */ /* 0x000fea0003800200 */
.L_x_26:
[----:B------:R-:W-:Y:S04]  /*0d80*/  BSSY.RECONVERGENT B2, `(.L_x_28) ;  /* 0x000001a000027945 */ /* 0x000fe80003800200 */
[----:B------:R-:W-:Y:S04]  /*0d90*/  BSSY.RELIABLE B1, `(.L_x_29) ;  /* 0x0000015000017945 */ /* 0x000fe80003800100 */
[----:B------:R-:W-:Y:S05]  /*0da0*/  @P2 BRA `(.L_x_30) ;  /* 0x0000000000202947 */ /* 0x000fea0003800000 */
[----:B---345:R-:W3:Y:S02]  /*0db0*/  LDS R2, [UR14+0x34] ;  /* 0x0000340eff027984 */ /* 0x038ee40008000800 */
[----:B---3--:R-:W-:-:S05]  /*0dc0*/  LOP3.LUT R2, R2, 0x38, RZ, 0xb8, !PT ;  /* 0x0000003802027812 */ /* 0x008fca00078eb8ff */
[----:B------:R3:W-:Y:S01]  /*0dd0*/  STS [UR14+0x34], R2 ;  /* 0x00003402ff007988 */ /* 0x0007e2000800080e */
[----:B------:R-:W-:Y:S05]  /*0de0*/  @P2 BRA `(.L_x_31) ;  /* 0x0000000000202947 */ /* 0x000fea0003800000 */
[----:B---3--:R-:W3:Y:S01]  /*0df0*/  LDS R2, [UR14+0x8] ;  /* 0x0000080eff027984 */ /* 0x008ee20008000800 */
[----:B------:R-:W-:-:S05]  /*0e00*/  IMAD.MOV.U32 R3, RZ, RZ, 0x780 ;  /* 0x00000780ff037424 */ /* 0x000fca00078e00ff */
[----:B---3--:R-:W-:-:S05]  /*0e10*/  LOP3.LUT R2, R2, 0x500, R3, 0xd8, !PT ;  /* 0x0000050002027812 */ /* 0x008fca00078ed803 */
[----:B------:R3:W-:Y:S02]  /*0e20*/  STS [UR14+0x8], R2 ;  /* 0x00000802ff007988 */ /* 0x0007e4000800080e */
.L_x_30:
[----:B------:R-:W-:Y:S05]  /*0e30*/  @P2 BRA `(.L_x_32) ;  /* 0x0000000000282947 */ /* 0x000fea0003800000 */
[----:B---345:R-:W3:Y:S02]  /*0e40*/  LDS R2, [UR14+0x8] ;  /* 0x0000080eff027984 */ /* 0x038ee40008000800 */
[----:B---3--:R-:W-:-:S05]  /*0e50*/  LOP3.LUT R2, R2, 0x1800, RZ, 0xb8, !PT ;  /* 0x0000180002027812 */ /* 0x008fca00078eb8ff */
[----:B------:R4:W-:Y:S02]  /*0e60*/  STS [UR14+0x8], R2 ;  /* 0x00000802ff007988 */ /* 0x0009e4000800080e */
.L_x_31:
[----:B------:R-:W-:Y:S05]  /*0e70*/  @P2 BREAK.RELIABLE B1 ;  /* 0x0000000000012942 */ /* 0x000fea0003800100 */
[----:B------:R-:W-:Y:S05]  /*0e80*/  @P2 BRA `(.L_x_33) ;  /* 0x0000000000242947 */ /* 0x000fea0003800000 */
[----:B---34-:R-:W3:Y:S01]  /*0e90*/  LDS R2, [UR14+0x8] ;  /* 0x0000080eff027984 */ /* 0x018ee20008000800 */
[----:B------:R-:W-:-:S05]  /*0ea0*/  IMAD.MOV.U32 R3, RZ, RZ, 0x6000 ;  /* 0x00006000ff037424 */ /* 0x000fca00078e00ff */
[----:B---3--:R-:W-:-:S04]  /*0eb0*/  LOP3.LUT R2, R2, 0x6000, R3, 0xd8, !PT ;  /* 0x0000600002027812 */ /* 0x008fc800078ed803 */
[----:B------:R-:W-:-:S05]  /*0ec0*/  LOP3.LUT R2, R2, 0x400000, RZ, 0xb8, !PT ;  /* 0x0040000002027812 */ /* 0x000fca00078eb8ff */
[----:B------:R3:W-:Y:S02]  /*0ed0*/  STS [UR14+0x8], R2 ;  /* 0x00000802ff007988 */ /* 0x0007e4000800080e */
.L_x_32:
[----:B------:R-:W-:Y:S05]  /*0ee0*/  BSYNC.RELIABLE B1 ;  /* 0x0000000000017941 */ /* 0x000fea0003800100 */
.L_x_29:
[----:B---345:R-:W3:Y:S02]  /*0ef0*/  @!P2 LDS R2, [UR14+0x8] ;  /* 0x0000080eff02a984 */ /* 0x038ee40008000800 */
[----:B---3--:R-:W-:-:S05]  /*0f00*/  @!P2 LOP3.LUT R2, R2, 0x8000, RZ, 0xb8, !PT ;  /* 0x000080000202a812 */ /* 0x008fca00078eb8ff */
[----:B------:R5:W-:Y:S02]  /*0f10*/  @!P2 STS [UR14+0x8], R2 ;  /* 0x00000802ff00a988 */ /* 0x000be4000800080e */
.L_x_33:
[----:B------:R-:W-:Y:S05]  /*0f20*/  BSYNC.RECONVERGENT B2 ;  /* 0x0000000000027941 */ /* 0x000fea0003800200 */
.L_x_28:
[----:B------:R-:W-:Y:S05]  /*0f30*/  WARPSYNC.ALL ;  /* 0x0000000000007948 */ /* 0x000fea0003800000 */
[----:B------:R-:W-:Y:S01]  /*0f40*/  NOP ;  /* 0x0000000000007918 */ /* 0x000fe20000000000 */
[----:B------:R-:W-:-:S04]  /*0f50*/  UIADD3 UR5, UPT, UPT, UR4, 0x80, URZ ;  /* 0x0000008004057890 */ /* 0x000fc8000fffe0ff */
[----:B------:R-:W-:-:S04]  /*0f60*/  UIADD3 UR12, UP0, UPT, UR5, UR16, URZ ;  /* 0x00000010050c7290 */ /* 0x000fc8000ff1e0ff */
[----:B------:R-:W-:Y:S01]  /*0f70*/  ULEA.HI.X.SX32 UR13, UR5, UR17, 0x1, UP0 ;  /* 0x00000011050d7291 */ /* 0x000fe200080f0eff */
[----:B------:R-:W-:Y:S11]  /*0f80*/  @P0 BRA `(.L_x_34) ;  /* 0x0000000000300947 */ /* 0x000ff60003800000 */
[----:B---345:R-:W3:Y:S01]  /*0f90*/  S2R R2, SR_LANEID ;  /* 0x0000000000027919 */ /* 0x038ee20000000000 */
[----:B------:R-:W-:Y:S05]  /*0fa0*/  WARPSYNC.ALL ;  /* 0x0000000000007948 */ /* 0x000fea0003800000 */
[----:B------:R-:W-:Y:S01]  /*0fb0*/  NOP ;  /* 0x0000000000007918 */ /* 0x000fe20000000000 */
[----:B---3--:R-:W-:-:S05]  /*0fc0*/  IMAD.SHL.U32 R6, R2, 0x4, RZ ;  /* 0x0000000402067824 */ /* 0x008fca00078e00ff */
[----:B------:R-:W3:Y:S01]  /*0fd0*/  LDS R7, [R6+UR14] ;  /* 0x0000000e06077984 */ /* 0x000ee20008000800 */
[----:B------:R-:W-:-:S05]  /*0fe0*/  IADD3 R2, P3, PT, R6, UR12, RZ ;  /* 0x0000000c06027c10 */ /* 0x000fca000ff7e0ff */
[----:B------:R-:W-:-:S05]  /*0ff0*/  IMAD.X R3, RZ, RZ, UR13, P3 ;  /* 0x0000000dff037e24 */ /* 0x000fca00098e06ff */
[----:B---3--:R3:W4:Y:S01]  /*1000*/  ATOMG.E.EXCH.STRONG.GPU PT, RZ, [R2], R7 ;  /* 0x0000000702ff73a8 */ /* 0x00872200041ee100 */
[----:B------:R-:W-:-:S04]  /*1010*/  DEPBAR {5,4,3,2,1,0} ;  /* 0x0000003f0000791a */ /* 0x000fc80000000000 */
[----:B------:R-:W5:Y:S02]  /*1020*/  CCTL.E.C.LDCU.IV.DEEP [UR12] ;  /* 0x000000000c007540 */ /* 0x000f640009c08000 */
[----:B-----5:R3:W-:Y:S01]  /*1030*/  UTMACCTL.IV [UR12] ;  /* 0x000000000c0079b9 */ /* 0x0207e20008000000 */
[----:B------:R-:W-:Y:S01]  /*1040*/  NOP ;  /* 0x0000000000007918 */ /* 0x000fe20000000000 */
.L_x_34:
[----:B------:R-:W-:Y:S05]  /*1050*/  @P0 BRA `(.L_x_35) ;  /* 0x00000000000c0947 */ /* 0x000fea0003800000 */
[----:B------:R0:W-:Y:S01]  /*1060*/  UTMACMDFLUSH ;  /* 0x00000000000079b7 */ /* 0x0001e20000000000 */
[----:B------:R-:W-:Y:S05]  /*1070*/  @P0 BRA `(.L_x_35) ;  /* 0x0000000000040947 */ /* 0x000fea0003800000 */
[----:B------:R-:W-:-:S04]  /*1080*/  DEPBAR.LE SB0, 0x0 ;  /* 0x000080000000791a */ /* 0x000fc80000000000 */
.L_x_35:
[----:B------:R-:W-:Y:S05]  /*1090*/  WARPSYNC.ALL ;  /* 0x0000000000007948 */ /* 0x000fea0003800000 */
[----:B------:R-:W-:Y:S01]  /*10a0*/  NOP ;  /* 0x0000000000007918 */ /* 0x000fe20000000000 */
[----:B----4-:R-:W-:Y:S06]  /*10b0*/  BAR.SYNC.DEFER_BLOCKING 0x0 ;  /* 0x0000000000007b1d */ /* 0x010fec0000010000 */
[----:B------:R-:W-:Y:S02]  /*10c0*/  BSSY.RECONVERGENT B2, `(.L_x_36) ;  /* 0x000000b000027945 */ /* 0x000fe40003800200 */
[----:B------:R-:W-:Y:S06]  /*10d0*/  BAR.SYNC.DEFER_BLOCKING 0x0 ;  /* 0x0000000000007b1d */ /* 0x000fec0000010000 */
[----:B------:R4:W-:Y:S01]  /*10e0*/  @!P0 STS [R11], RZ ;  /* 0x000000ff0b008388 */ /* 0x0009e20000000800 */
[----:B------:R-:W-:Y:S01]  /*10f0*/  NOP ;  /* 0x0000000000007918 */ /* 0x000fe20000000000 */
[----:B------:R-:W-:Y:S05]  /*1100*/  @P2 BRA `(.L_x_37) ;  /* 0x0000000000182947 */ /* 0x000fea0003800000 */
[----:B---3-5:R-:W3:Y:S01]  /*1110*/  LDS R2, [UR14+0x8] ;  /* 0x0000080eff027984 */ /* 0x028ee20008000800 */
[----:B------:R-:W5:Y:S01]  /*1120*/  LDC.64 R6, c[0x0][0x390] ;  /* 0x0000e400ff067b82 */ /* 0x000f620000000a00 */
[----:B------:R-:W-:Y:S02]  /*1130*/  IMAD.MOV.U32 R3, RZ, RZ, 0x70 ;  /* 0x00000070ff037424 */ /* 0x000fe400078e00ff */
[----:B-----5:R5:W-:Y:S03]  /*1140*/  STS.64 [UR14], R6 ;  /* 0x00000006ff007988 */ /* 0x020be60008000a0e */
[----:B---3--:R-:W-:-:S05]  /*1150*/  LOP3.LUT R2, R2, 0x10, R3, 0xd8, !PT ;  /* 0x0000001002027812 */ /* 0x008fca00078ed803 */
[----:B------:R5:W-:Y:S02]  /*1160*/  STS [UR14+0x8], R2 ;  /* 0x00000802ff007988 */ /* 0x000be4000800080e */
.L_x_37:
[----:B---3--:R-:W-:Y:S05]  /*1170*/  BSYNC.RECONVERGENT B2 ;  /* 0x0000000000027941 */ /* 0x008fea0003800200 */
.L_x_36:
[----:B------:R-:W-:Y:S04]  /*1180*/  BSSY.RECONVERGENT B3, `(.L_x_38) ;  /* 0x0000011000037945 */ /* 0x000fe80003800200 */
[----:B------:R-:W-:Y:S04]  /*1190*/  BSSY.RELIABLE B2, `(.L_x_39) ;  /* 0x000000e000027945 */ /* 0x000fe80003800100 */
[----:B------:R-:W-:Y:S05]  /*11a0*/  @P2 BRA `(.L_x_40) ;  /* 0x0000000000242947 */ /* 0x000fea0003800000 */
[----:B-----5:R-:W3:Y:S01]  /*11b0*/  LDS R2, [UR14+0x34] ;  /* 0x0000340eff027984 */ /* 0x020ee20008000800 */
[----:B------:R-:W-:-:S05]  /*11c0*/  IMAD.MOV.U32 R3, RZ, RZ, 0x3f000000 ;  /* 0x3f000000ff037424 */ /* 0x000fca00078e00ff */
[----:B---3--:R-:W-:-:S05]  /*11d0*/  LOP3.LUT R2, R2, 0xff000000, R3, 0xb8, !PT ;  /* 0xff00000002027812 */ /* 0x008fca00078eb803 */
[----:B------:R3:W-:Y:S01]  /*11e0*/  STS [UR14+0x34], R2 ;  /* 0x00003402ff007988 */ /* 0x0007e2000800080e */
[----:B------:R-:W-:Y:S05]  /*11f0*/  @P2 BRA `(.L_x_41) ;  /* 0x00000000001c2947 */ /* 0x000fea0003800000 */
[----:B---3--:R-:W3:Y:S01]  /*1200*/  LDS R2, [UR14+0x38] ;  /* 0x0000380eff027984 */ /* 0x008ee20008000800 */
[----:B------:R-:W-:-:S05]  /*1210*/  IMAD.MOV.U32 R3, RZ, RZ, 0x3f ;  /* 0x0000003fff037424 */ /* 0x000fca00078e00ff */
[----:B---3--:R-:W-:-:S05]  /*1220*/  LOP3.LUT R2, R2, 0xff, R3, 0xb8, !PT ;  /* 0x000000ff02027812 */ /* 0x008fca00078eb803 */
[----:B------:R3:W-:Y:S02]  /*1230*/  STS [UR14+0x38], R2 ;  /* 0x00003802ff007988 */ /* 0x0007e4000800080e */
.L_x_40:
[----:B------:R-:W-:Y:S05]  /*1240*/  @P2 BREAK.RELIABLE B2 ;  /* 0x0000000000022942 */ /* 0x000fea0003800100 */
[----:B------:R-:W-:Y:S05]  /*1250*/  @P2 BRA `(.L_x_42) ;  /* 0x00000000000c2947 */ /* 0x000fea0003800000 */
[----:B------:R2:W-:Y:S02]  /*1260*/  STS [UR14+0x20], R5 ;  /* 0x00002005ff007988 */ /* 0x0005e4000800080e */
.L_x_41:
[----:B------:R-:W-:Y:S05]  /*1270*/  BSYNC.RELIABLE B2 ;  /* 0x0000000000027941 */ /* 0x000fea0003800100 */
.L_x_39:
[----:B------:R2:W-:Y:S02]  /*1280*/  @!P2 STS [UR14+0x24], R4 ;  /* 0x00002404ff00a988 */ /* 0x0005e4000800080e */
.L_x_42:
[----:B------:R-:W-:Y:S05]  /*1290*/  BSYNC.RECONVERGENT B3 ;  /* 0x0000000000037941 */ /* 0x000fea0003800200 */
.L_x_38:
[----:B------:R-:W-:Y:S05]  /*12a0*/  WARPSYNC.ALL ;  /* 0x0000000000007948 */ /* 0x000fea0003800000 */
[----:B------:R-:W-:Y:S01]  /*12b0*/  NOP ;  /* 0x0000000000007918 */ /* 0x000fe20000000000 */
[----:B------:R-:W-:Y:S04]  /*12c0*/  BSSY.RECONVERGENT B3, `(.L_x_43) ;  /* 0x000000e000037945 */ /* 0x000fe80003800200 */
[----:B------:R-:W-:Y:S05]  /*12d0*/  @P2 BRA `(.L_x_44) ;  /* 0x0000000000302947 */ /* 0x000fea0003800000 */
[----:B------:R-:W2:Y:S02]  /*12e0*/  LDS R3, [UR14+0x34] ;  /* 0x0000340eff037984 */ /* 0x000ea40008000800 */
[----:B--2---:R-:W2:Y:S02]  /*12f0*/  LDC.64 R4, c[0x0][0x3b8] ;  /* 0x0000ee00ff047b82 */ /* 0x004ea40000000a00 */
[----:B---3-5:R-:W3:Y:S01]  /*1300*/  LDS R2, [UR14+0x1c] ;  /* 0x00001c0eff027984 */ /* 0x028ee20008000800 */
[C---:B--2---:R-:W-:Y:S01]  /*1310*/  SHF.L.U64.HI R5, R4.reuse, 0x1, R5 ;  /* 0x0000000104057819 */ /* 0x044fe20000010205 */
[----:B------:R-:W-:-:S03]  /*1320*/  IMAD.SHL.U32 R4, R4, 0x2, RZ ;  /* 0x0000000204047824 */ /* 0x000fc600078e00ff */
[--C-:B------:R-:W-:Y:S02]  /*1330*/  SHF.R.U32.HI R7, RZ, 0x4, R5.reuse ;  /* 0x00000004ff077819 */ /* 0x100fe40000011605 */
[----:B------:R-:W-:-:S05]  /*1340*/  SHF.R.U64 R4, R4, 0x4, R5 ;  /* 0x0000000404047819 */ /* 0x000fca0000001205 */
[----:B------:R2:W-:Y:S01]  /*1350*/  STS [UR14+0xc], R4 ;  /* 0x00000c04ff007988 */ /* 0x0005e2000800080e */
[----:B------:R-:W-:Y:S02]  /*1360*/  LOP3.LUT R3, R3, 0x7, RZ, 0xb8, !PT ;  /* 0x0000000703037812 */ /* 0x000fe400078eb8ff */
[----:B---3--:R-:W-:-:S03]  /*1370*/  LOP3.LUT R2, R2, 0xf, R7, 0xb8, !PT ;  /* 0x0000000f02027812 */ /* 0x008fc600078eb807 */
[----:B------:R2:W-:Y:S04]  /*1380*/  STS [UR14+0x34], R3 ;  /* 0x00003403ff007988 */ /* 0x0005e8000800080e */
[----:B------:R2:W-:Y:S02]  /*1390*/  STS [UR14+0x1c], R2 ;  /* 0x00001c02ff007988 */ /* 0x0005e4000800080e */
.L_x_44:
[----:B------:R-:W-:Y:S05]  /*13a0*/  BSYNC.RECONVERGENT B3 ;  /* 0x0000000000037941 */ /* 0x000fea0003800200 */
.L_x_43:
[----:B------:R-:W-:Y:S04]  /*13b0*/  BSSY.RECONVERGENT B4, `(.L_x_45) ;  /* 0x000001a000047945 */ /* 0x000fe80003800200 */
[----:B------:R-:W-:Y:S04]  /*13c0*/  BSSY.RELIABLE B3, `(.L_x_46) ;  /* 0x0000015000037945 */ /* 0x000fe80003800100 */
[----:B------:R-:W-:Y:S05]  /*13d0*/  @P2 BRA `(.L_x_47) ;  /* 0x0000000000202947 */ /* 0x000fea0003800000 */
[----:B--23-5:R-:W2:Y:S02]  /*13e0*/  LDS R2, [UR14+0x34] ;  /* 0x0000340eff027984 */ /* 0x02cea40008000800 */
[----:B--2---:R-:W-:-:S05]  /*13f0*/  LOP3.LUT R2, R2, 0x38, RZ, 0xb8, !PT ;  /* 0x0000003802027812 */ /* 0x004fca00078eb8ff */
[----:B------:R2:W-:Y:S01]  /*1400*/  STS [UR14+0x34], R2 ;  /* 0x00003402ff007988 */ /* 0x0005e2000800080e */
[----:B------:R-:W-:Y:S05]  /*1410*/  @P2 BRA `(.L_x_48) ;  /* 0x0000000000202947 */ /* 0x000fea0003800000 */
[----:B--2---:R-:W2:Y:S01]  /*1420*/  LDS R2, [UR14+0x8] ;  /* 0x0000080eff027984 */ /* 0x004ea20008000800 */
[----:B------:R-:W-:-:S05]  /*1430*/  IMAD.MOV.U32 R3, RZ, RZ, 0x780 ;  /* 0x00000780ff037424 */ /* 0x000fca00078e00ff */
[----:B--2---:R-:W-:-:S05]  /*1440*/  LOP3.LUT R2, R2, 0x500, R3, 0xd8, !PT ;  /* 0x0000050002027812 */ /* 0x004fca00078ed803 */
[----:B------:R2:W-:Y:S02]  /*1450*/  STS [UR14+0x8], R2 ;  /* 0x00000802ff007988 */ /* 0x0005e4000800080e */
.L_x_47:
[----:B------:R-:W-:Y:S05]  /*1460*/  @P2 BRA `(.L_x_49) ;  /* 0x0000000000282947 */ /* 0x000fea0003800000 */
[----:B--23-5:R-:W2:Y:S02]  /*1470*/  LDS R2, [UR14+0x8] ;  /* 0x0000080eff027984 */ /* 0x02cea40008000800 */
[----:B--2---:R-:W-:-:S05]  /*1480*/  LOP3.LUT R2, R2, 0x1800, RZ, 0xb8, !PT ;  /* 0x0000180002027812 */ /* 0x004fca00078eb8ff */
[----:B------:R3:W-:Y:S02]  /*1490*/  STS [UR14+0x8], R2 ;  /* 0x00000802ff007988 */ /* 0x0007e4000800080e */
.L_x_48:
[----:B------:R-:W-:Y:S05]  /*14a0*/  @P2 BREAK.RELIABLE B3 ;  /* 0x0000000000032942 */ /* 0x000fea0003800100 */
[----:B------:R-:W-:Y:S05]  /*14b0*/  @P2 BRA `(.L_x_50) ;  /* 0x0000000000242947 */ /* 0x000fea0003800000 */
[----:B--23--:R-:W2:Y:S01]  /*14c0*/  LDS R2, [UR14+0x8] ;  /* 0x0000080eff027984 */ /* 0x00cea20008000800 */
[----:B------:R-:W-:-:S05]  /*14d0*/  IMAD.MOV.U32 R3, RZ, RZ, 0x6000 ;  /* 0x00006000ff037424 */ /* 0x000fca00078e00ff */
[----:B--2---:R-:W-:-:S04]  /*14e0*/  LOP3.LUT R2, R2, 0x6000, R3, 0xd8, !PT ;  /* 0x0000600002027812 */ /* 0x004fc800078ed803 */
[----:B------:R-:W-:-:S05]  /*14f0*/  LOP3.LUT R2, R2, 0x400000, RZ, 0xb8, !PT ;  /* 0x0040000002027812 */ /* 0x000fca00078eb8ff */
[----:B------:R2:W-:Y:S02]  /*1500*/  STS [UR14+0x8], R2 ;  /* 0x00000802ff007988 */ /* 0x0005e4000800080e */
.L_x_49:
[----:B------:R-:W-:Y:S05]  /*1510*/  BSYNC.RELIABLE B3 ;  /* 0x0000000000037941 */ /* 0x000fea0003800100 */
.L_x_46:
[----:B--23-5:R-:W2:Y:S02]  /*1520*/  @!P2 LDS R2, [UR14+0x8] ;  /* 0x0000080eff02a984 */ /* 0x02cea40008000800 */
[----:B--2---:R-:W-:-:S05]  /*1530*/  @!P2 LOP3.LUT R2, R2, 0x8000, RZ, 0xb8, !PT ;  /* 0x000080000202a812 */ /* 0x004fca00078eb8ff */
[----:B------:R5:W-:Y:S02]  /*1540*/  @!P2 STS [UR14+0x8], R2 ;  /* 0x00000802ff00a988 */ /* 0x000be4000800080e */
.L_x_50:
[----:B------:R-:W-:Y:S05]  /*1550*/  BSYNC.RECONVERGENT B4 ;  /* 0x0000000000047941 */ /* 0x000fea0003800200 */
.L_x_45:
[----:B------:R-:W-:Y:S05]  /*1560*/  WARPSYNC.ALL ;  /* 0x0000000000007948 */ /* 0x000fea0003800000 */
[----:B------:R-:W-:Y:S01]  /*1570*/  NOP ;  /* 0x0000000000007918 */ /* 0x000fe20000000000 */
[----:B------:R-:W-:-:S04]  /*1580*/  UIADD3 UR4, UPT, UPT, UR4, 0x100, URZ ;  /* 0x0000010004047890 */ /* 0x000fc8000fffe0ff */
[----:B------:R-:W-:-:S04]  /*1590*/  UIADD3 UR16, UP0, UPT, UR4, UR16, URZ ;  /* 0x0000001004107290 */ /* 0x000fc8000ff1e0ff */
[----:B------:R-:W-:Y:S01]  /*15a0*/  ULEA.HI.X.SX32 UR17, UR4, UR17, 0x1, UP0 ;  /* 0x0000001104117291 */ /* 0x000fe200080f0eff */
[----:B------:R-:W-:Y:S11]  /*15b0*/  @P0 BRA `(.L_x_51) ;  /* 0x0000000000300947 */ /* 0x000ff60003800000 */
[----:B--23-5:R-:W2:Y:S01]  /*15c0*/  S2R R2, SR_LANEID ;  /* 0x0000000000027919 */ /* 0x02cea20000000000 */
[----:B------:R-:W-:Y:S05]  /*15d0*/  WARPSYNC.ALL ;  /* 0x0000000000007948 */ /* 0x000fea0003800000 */
[----:B------:R-:W-:Y:S01]  /*15e0*/  NOP ;  /* 0x0000000000007918 */ /* 0x000fe20000000000 */
[----:B--2---:R-:W-:-:S05]  /*15f0*/  IMAD.SHL.U32 R4, R2, 0x4, RZ ;  /* 0x0000000402047824 */ /* 0x004fca00078e00ff */
[----:B------:R-:W2:Y:S01]  /*1600*/  LDS R5, [R4+UR14] ;  /* 0x0000000e04057984 */ /* 0x000ea20008000800 */
[----:B------:R-:W-:-:S05]  /*1610*/  IADD3 R2, P3, PT, R4, UR16, RZ ;  /* 0x0000001004027c10 */ /* 0x000fca000ff7e0ff */
[----:B------:R-:W-:-:S05]  /*1620*/  IMAD.X R3, RZ, RZ, UR17, P3 ;  /* 0x00000011ff037e24 */ /* 0x000fca00098e06ff */
[----:B--2---:R2:W3:Y:S01]  /*1630*/  ATOMG.E.EXCH.STRONG.GPU PT, RZ, [R2], R5 ;  /* 0x0000000502ff73a8 */ /* 0x0044e200041ee100 */
[----:B------:R-:W-:-:S04]  /*1640*/  DEPBAR {5,4,3,2,1,0} ;  /* 0x0000003f0000791a */ /* 0x000fc80000000000 */
[----:B------:R-:W5:Y:S02]  /*1650*/  CCTL.E.C.LDCU.IV.DEEP [UR16] ;  /* 0x0000000010007540 */ /* 0x000f640009c08000 */
[----:B-----5:R2:W-:Y:S01]  /*1660*/  UTMACCTL.IV [UR16] ;  /* 0x00000000100079b9 */ /* 0x0205e20008000000 */
[----:B------:R-:W-:Y:S01]  /*1670*/  NOP ;  /* 0x0000000000007918 */ /* 0x000fe20000000000 */
.L_x_51:
[----:B------:R-:W-:Y:S05]  /*1680*/  @P0 BRA `(.L_x_52) ;  /* 0x00000000000c0947 */ /* 0x000fea0003800000 */
[----:B------:R0:W-:Y:S01]  /*1690*/  UTMACMDFLUSH ;  /* 0x00000000000079b7 */ /* 0x0001e20000000000 */
[----:B------:R-:W-:Y:S05]  /*16a0*/  @P0 BRA `(.L_x_52) ;  /* 0x0000000000040947 */ /* 0x000fea0003800000 */
[----:B------:R-:W-:-:S04]  /*16b0*/  DEPBAR.LE SB0, 0x0 ;  /* 0x000080000000791a */ /* 0x000fc80000000000 */
.L_x_52:
[----:B------:R-:W-:Y:S05]  /*16c0*/  WARPSYNC.ALL ;  /* 0x0000000000007948 */ /* 0x000fea0003800000 */
[----:B------:R-:W-:Y:S01]  /*16d0*/  NOP ;  /* 0x0000000000007918 */ /* 0x000fe20000000000 */
[----:B---3--:R-:W-:Y:S01]  /*16e0*/  BAR.SYNC.DEFER_BLOCKING 0x0 ;  /* 0x0000000000007b1d */ /* 0x008fe20000010000 */
[----:B------:R-:W-:Y:S01]  /*16f0*/  ISETP.GE.AND P0, PT, R13, 0x1, PT ;  /* 0x000000010d00780c */ /* 0x000fe20003f06270 */
[----:B------:R-:W-:Y:S01]  /*1700*/  USHF.L.U32 UR15, UR15, 0x8, URZ ;  /* 0x000000080f0f7899 */ /* 0x000fe200080006ff */
[----:B--2--5:R-:W-:Y:S01]  /*1710*/  SHF.R.U32.HI R2, RZ, 0x5, R0 ;  /* 0x00000005ff027819 */ /* 0x024fe20000011600 */
[----:B------:R-:W-:-:S02]  /*1720*/  USHF.L.U32 UR11, UR11, 0x6, URZ ;  /* 0x000000060b0b7899 */ /* 0x000fc400080006ff */
[----:B------:R-:W-:Y:S01]  /*1730*/  VOTEU.ALL UP0, P2 ;  /* 0x0000000000ff7886 */ /* 0x000fe20001000000 */
[----:B------:R-:W-:Y:S01]  /*1740*/  UMOV UR4, 0x1 ;  /* 0x0000000100047882 */ /* 0x000fe20000000000 */
[----:B------:R-:W-:Y:S01]  /*1750*/  VOTEU.ALL UP1, P2 ;  /* 0x0000000000ff7886 */ /* 0x000fe20001020000 */
[----:B------:R-:W-:Y:S02]  /*1760*/  R2UR UR18, R2 ;  /* 0x00000000021272ca */ /* 0x000fe400000e0000 */
[----:B------:R-:W-:-:S04]  /*1770*/  @!UP0 UIADD3 UR8, UPT, UPT, -UR4, 0x100000, URZ ;  /* 0x0010000004088890 */ /* 0x000fc8000fffe1ff */
[----:B------:R-:W-:Y:S02]  /*1780*/  @!UP0 USHF.L.U32 UR9, UR8, 0xb, URZ ;  /* 0x0000000b08098899 */ /* 0x000fe400080006ff */
[----:B------:R-:W-:Y:S02]  /*1790*/  @!UP0 USHF.L.U32 UR8, UR8, 0x1, URZ ;  /* 0x0000000108088899 */ /* 0x000fe400080006ff */
[----:B------:R-:W-:-:S04]  /*17a0*/  @!UP0 UIADD3 UR4, UPT, UPT, -UR4, 0x100000, URZ ;  /* 0x0010000004048890 */ /* 0x000fc8000fffe1ff */
[----:B------:R-:W-:Y:S02]  /*17b0*/  @!UP0 USHF.L.U32 UR5, UR4, 0xb, URZ ;  /* 0x0000000b04058899 */ /* 0x000fe400080006ff */
[----:B------:R-:W-:Y:S01]  /*17c0*/  @!UP0 USHF.L.U32 UR4, UR4, 0x1, URZ ;  /* 0x0000000104048899 */ /* 0x000fe200080006ff */
[----:B------:R-:W-:Y:S01]  /*17d0*/  VOTEU.ALL UP0, P2 ;  /* 0x0000000000ff7886 */ /* 0x000fe20001000000 */
[----:B------:R-:W2:Y:S04]  /*17e0*/  FENCE.VIEW.ASYNC.S ;  /* 0x00000000000073c6 */ /* 0x000ea80000000000 */
[----:B--2---:R2:W3:Y:S06]  /*17f0*/  @!UP0 SYNCS.EXCH.64 URZ, [UR14+0x14000], UR8 ;  /* 0x014000080eff85b2 */ /* 0x0044ec0008000100 */
[----:B------:R2:W5:Y:S01]  /*1800*/  @!UP1 SYNCS.EXCH.64 URZ, [UR14+0x14010], UR4 ;  /* 0x014010040eff95b2 */ /* 0x0005620008000100 */
[----:B------:R-:W-:Y:S05]  /*1810*/  @!P0 BRA `(.L_x_53) ;  /* 0x0000000800788947 */ /* 0x000fea0003800000 */
[----:B---3-5:R-:W-:Y:S01]  /*1820*/  BAR.SYNC.DEFER_BLOCKING 0x0 ;  /* 0x0000000000007b1d */ /* 0x028fe20000010000 */
[----:B------:R-:W-:Y:S01]  /*1830*/  @!P2 IMAD.MOV.U32 R2, RZ, RZ, 0x14000 ;  /* 0x00014000ff02a424 */ /* 0x000fe200078e00ff */
[----:B------:R-:W-:Y:S01]  /*1840*/  ELECT P0, URZ, PT ;  /* 0x0000000000ff782f */ /* 0x000fe20003800000 */
[----:B--2---:R-:W-:-:S03]  /*1850*/  UIADD3 UR4, UPT, UPT, UR14, 0x10000, URZ ;  /* 0x000100000e047890 */ /* 0x004fc6000fffe0ff */
[----:B------:R-:W-:Y:S01]  /*1860*/  ISETP.LT.U32.AND P0, PT, R10, 0x40, P0 ;  /* 0x000000400a00780c */ /* 0x000fe20000701070 */
[----:B------:R-:W-:Y:S02]  /*1870*/  ULOP3.LUT UR5, UR18, 0x1, URZ, 0xc0, !UPT ;  /* 0x0000000112057892 */ /* 0x000fe4000f8ec0ff */
[----:B------:R-:W-:Y:S02]  /*1880*/  UIADD3 UR9, UPT, UPT, UR14, 0x14000, URZ ;  /* 0x000140000e097890 */ /* 0x000fe4000fffe0ff */
[----:B------:R-:W-:Y:S02]  /*1890*/  ULEA UR8, UR5, UR4, 0xd ;  /* 0x0000000405087291 */ /* 0x000fe4000f8e68ff */
[----:B------:R-:W-:Y:S02]  /*18a0*/  USHF.L.U32 UR10, UR5, 0x6, URZ ;  /* 0x00000006050a7899 */ /* 0x000fe400080006ff */
[----:B------:R-:W-:Y:S01]  /*18b0*/  ULOP3.LUT UR19, UR18, 0x3, URZ, 0xc0, !UPT ;  /* 0x0000000312137892 */ /* 0x000fe2000f8ec0ff */
[----:B------:R-:W-:Y:S01]  /*18c0*/  UMOV UR31, URZ ;  /* 0x000000ff001f7c82 */ /* 0x000fe20008000000 */
[----:B------:R-:W-:-:S02]  /*18d0*/  UMOV UR29, UR9 ;  /* 0x00000009001d7c82 */ /* 0x000fc40008000000 */
[----:B------:R-:W-:Y:S01]  /*18e0*/  VOTEU.ANY UP0, P0 ;  /* 0x0000000000ff7886 */ /* 0x000fe20000000100 */
[----:B------:R-:W-:Y:S02]  /*18f0*/  ULEA UR28, UR19, UR14, 0xe ;  /* 0x0000000e131c7291 */ /* 0x000fe4000f8e70ff */
[----:B------:R-:W-:Y:S01]  /*1900*/  ULEA UR30, UR19, UR15, 0x6 ;  /* 0x0000000f131e7291 */ /* 0x000fe2000f8e30ff */
[----:B------:R2:W-:Y:S01]  /*1910*/  @!P2 SYNCS.ARRIVE.TRANS64 RZ, [UR14+0x14000], R2 ;  /* 0x01400002ffffa9a7 */ /* 0x0005e2000800000e */
[----:B------:R-:W-:Y:S01]  /*1920*/  BAR.SYNC.DEFER_BLOCKING 0x0 ;  /* 0x0000000000007b1d */ /* 0x000fe20000010000 */
[----:B------:R-:W-:Y:S02]  /*1930*/  USHF.R.U32.HI UR26, URZ, 0x4, UR14 ;  /* 0x00000004ff1a7899 */ /* 0x000fe4000801160e */
[----:B------:R-:W-:Y:S02]  /*1940*/  USHF.R.U32.HI UR4, URZ, 0x4, UR4 ;  /* 0x00000004ff047899 */ /* 0x000fe40008011604 */
[----:B------:R-:W-:-:S02]  /*1950*/  USGXT.U32 UR26, UR26, 0xe ;  /* 0x0000000e1a1a789a */ /* 0x000fc40008000000 */
[----:B------:R-:W-:Y:S01]  /*1960*/  USGXT.U32 UR22, UR4, 0xe ;  /* 0x0000000e0416789a */ /* 0x000fe20008000000 */
[----:B------:R-:W-:Y:S02]  /*1970*/  UMOV UR23, 0x40004040 ;  /* 0x4000404000177882 */ /* 0x000fe40000000000 */
[----:B------:R-:W-:Y:S01]  /*1980*/  UMOV UR4, URZ ;  /* 0x000000ff00047c82 */ /* 0x000fe20008000000 */
[----:B------:R-:W-:Y:S01]  /*1990*/  UMOV UR27, 0x40004040 ;  /* 0x40004040001b7882 */ /* 0x000fe20000000000 */
[----:B------:R2:W-:Y:S01]  /*19a0*/  @UP0 UTMALDG.2D [UR8], [UR6] ;  /* 0x00000008060005b4 */ /* 0x0005e20008008000 */
[----:B------:R-:W-:Y:S02]  /*19b0*/  UIADD3 UR20, UP0, UPT, UR26, 0x4000080, URZ ;  /* 0x040000801a147890 */ /* 0x000fe4000ff1e0ff */
[----:B------:R-:W-:Y:S02]  /*19c0*/  ULOP3.LUT UR26, UR26, 0x4000000, URZ, 0xfc, !UPT ;  /* 0x040000001a1a7892 */ /* 0x000fe4000f8efcff */
[----:B------:R-:W-:-:S02]  /*19d0*/  UIADD3.X UR21, UPT, UPT, UR4, 0x40004040, URZ, UP0, !UPT ;  /* 0x4000404004157890 */ /* 0x000fc400087fe4ff */
[----:B------:R-:W-:Y:S01]  /*19e0*/  UIADD3 UR24, UP0, UPT, UR22, 0x2, URZ ;  /* 0x0000000216187890 */ /* 0x000fe2000ff1e0ff */
[----:B------:R3:W-:Y:S06]  /*19f0*/  MEMBAR.ALL.CTA ;  /* 0x0000000000007992 */ /* 0x0007ec0000008000 */
[----:B---3--:R-:W3:Y:S01]  /*1a00*/  FENCE.VIEW.ASYNC.S ;  /* 0x00000000000073c6 */ /* 0x008ee20000000000 */
[----:B------:R-:W-:Y:S02]  /*1a10*/  UIADD3.64 UR34, UPT, UPT, UR20, 0x80, URZ ;  /* 0x0000008014227897 */ /* 0x000fe4000fffe0ff */
[----:B------:R-:W-:-:S02]  /*1a20*/  UIADD3.X UR25, UPT, UPT, UR4, 0x40004040, URZ, UP0, !UPT ;  /* 0x4000404004197890 */ /* 0x000fc400087fe4ff */
[----:B------:R-:W-:Y:S02]  /*1a30*/  UIADD3.64 UR36, UPT, UPT, UR20, 0x100, URZ ;  /* 0x0000010014247897 */ /* 0x000fe4000fffe0ff */
[----:B------:R-:W-:Y:S02]  /*1a40*/  UIADD3.64 UR38, UPT, UPT, UR20, 0x180, URZ ;  /* 0x0000018014267897 */ /* 0x000fe4000fffe0ff */
[----:B------:R-:W-:Y:S02]  /*1a50*/  UIADD3.64 UR40, UPT, UPT, UR20, 0x200, URZ ;  /* 0x0000020014287897 */ /* 0x000fe4000fffe0ff */
[----:B------:R-:W-:Y:S02]  /*1a60*/  UIADD3.64 UR42, UPT, UPT, UR20, 0x280, URZ ;  /* 0x00000280142a7897 */ /* 0x000fe4000fffe0ff */
[----:B------:R-:W-:Y:S02]  /*1a70*/  UIADD3.64 UR44, UPT, UPT, UR20, 0x300, URZ ;  /* 0x00000300142c7897 */ /* 0x000fe4000fffe0ff */
[----:B------:R-:W-:-:S02]  /*1a80*/  UIADD3.64 UR46, UPT, UPT, UR24, 0x2, URZ ;  /* 0x00000002182e7897 */ /* 0x000fc4000fffe0ff */
[----:B------:R-:W-:Y:S02]  /*1a90*/  UIADD3.64 UR48, UPT, UPT, UR24, 0x4, URZ ;  /* 0x0000000418307897 */ /* 0x000fe4000fffe0ff */
[----:B------:R-:W-:Y:S02]  /*1aa0*/  UIADD3.64 UR50, UPT, UPT, UR24, 0x1fe, URZ ;  /* 0x000001fe18327897 */ /* 0x000fe4000fffe0ff */
[----:B------:R-:W-:Y:S02]  /*1ab0*/  UIADD3.64 UR52, UPT, UPT, UR24, 0x200, URZ ;  /* 0x0000020018347897 */ /* 0x000fe4000fffe0ff */
[----:B------:R-:W-:Y:S01]  /*1ac0*/  UIADD3.64 UR54, UPT, UPT, UR24, 0x202, URZ ;  /* 0x0000020218367897 */ /* 0x000fe2000fffe0ff */
[----:B---3--:R-:W-:Y:S01]  /*1ad0*/  BAR.SYNC.DEFER_BLOCKING 0x0 ;  /* 0x0000000000007b1d */ /* 0x008fe20000010000 */
[----:B------:R-:W-:Y:S02]  /*1ae0*/  UIADD3.64 UR56, UPT, UPT, UR24, 0x204, URZ ;  /* 0x0000020418387897 */ /* 0x000fe4000fffe0ff */
[----:B------:R-:W-:-:S03]  /*1af0*/  UISETP.NE.U32.AND UP0, UPT, UR18, URZ, UPT ;  /* 0x000000ff1200728c */ /* 0x000fc6000bf05070 */
[----:B------:R2:W-:Y:S02]  /*1b00*/  UTMALDG.2D [UR28], [UR12] ;  /* 0x0000001c0c0075b4 */ /* 0x0005e40008008000 */
[----:B------:R-:W-:Y:S06]  /*1b10*/  BAR.SYNC.DEFER_BLOCKING 0x0 ;  /* 0x0000000000007b1d */ /* 0x000fec0000010000 */
[----:B------:R-:W3:Y:S02]  /*1b20*/  SYNCS.PHASECHK.TRANS64.TRYWAIT P0, [UR14+0x14000], RZ ;  /* 0x014000ffff0075a7 */ /* 0x000ee4000800110e */
[----:B--23--:R-:W-:Y:S05]  /*1b30*/  @!P0 BRA `(.L_x_54) ;  /* 0x0000001000388947 */ /* 0x00cfea0003800000 */
.L_x_66:
[----:B------:R-:W-:Y:S05]  /*1b40*/  BRA.U UP0, `(.L_x_55) ;  /* 0x0000000100647547 */ /* 0x000fea000b800000 */
[----:B------:R-:W-:Y:S01]  /*1b50*/  UMOV UR4, 0x0 ;  /* 0x0000000000047882 */ /* 0x000fe20000000000 */
[----:B------:R-:W-:Y:S01]  /*1b60*/  UMOV UR5, 0x4410490 ;  /* 0x0441049000057882 */ /* 0x000fe20000000000 */
[----:B------:R-:W-:Y:S01]  /*1b70*/  UMOV UR8, 0x0 ;  /* 0x0000000000087882 */ /* 0x000fe20000000000 */
[----:B------:R-:W-:Y:S01]  /*1b80*/  UMOV UR9, 0x4410490 ;  /* 0x0441049000097882 */ /* 0x000fe20000000000 */
[----:B------:R-:W-:Y:S01]  /*1b90*/  UMOV UR28, 0x0 ;  /* 0x00000000001c7882 */ /* 0x000fe20000000000 */
[----:B------:R-:W-:Y:S01]  /*1ba0*/  UMOV UR29, 0x4410490 ;  /* 0x04410490001d7882 */ /* 0x000fe20000000000 */
[----:B------:R2:W-:Y:S01]  /*1bb0*/  UTCHMMA gdesc[UR22], gdesc[UR26], tmem[UR32], tmem[UR4], idesc[UR5], !UPT ;  /* 0x00ff041a160075ea */ /* 0x0005e2000f800020 */
[----:B------:R-:W-:Y:S01]  /*1bc0*/  UMOV UR30, 0x0 ;  /* 0x00000000001e7882 */ /* 0x000fe20000000000 */
[----:B------:R-:W-:Y:S01]  /*1bd0*/  UMOV UR31, 0x4410490 ;  /* 0x04410490001f7882 */ /* 0x000fe20000000000 */
[----:B------:R2:W-:Y:S01]  /*1be0*/  UTCHMMA gdesc[UR24], gdesc[UR20], tmem[UR32], tmem[UR8], idesc[UR9], UPT ;  /* 0x00ff0814180075ea */ /* 0x0005e2000b800020 */
        /* <DEDUP_REMOVED lines=12> */
[----:B------:R2:W-:Y:S01]  /*1cb0*/  UTCHMMA gdesc[UR54], gdesc[UR42], tmem[UR32], tmem[UR62], idesc[UR63], UPT ;  /* 0x00ff3e2a360075ea */ /* 0x0005e2000b800020 */
[----:B------:R2:W-:Y:S01]  /*1cc0*/  UTCHMMA gdesc[UR56], gdesc[UR44], tmem[UR32], tmem[UR64], idesc[UR65], UPT ;  /* 0x00ff402c380075ea */ /* 0x0005e2000b800020 */
[----:B------:R-:W-:Y:S01]  /*1cd0*/  NOP ;  /* 0x0000000000007918 */ /* 0x000fe20000000000 */
.L_x_55:
[----:B------:R-:W-:Y:S01]  /*1ce0*/  ELECT P0, URZ, PT ;  /* 0x0000000000ff782f */ /* 0x000fe20003800000 */
[----:B--2---:R-:W-:-:S03]  /*1cf0*/  UIADD3 UR4, UPT, UPT, UR14, 0x14010, URZ ;  /* 0x000140100e047890 */ /* 0x004fc6000fffe0ff */
[----:B------:R-:W-:Y:S01]  /*1d00*/  ISETP.LT.U32.AND P0, PT, R10, 0x20, P0 ;  /* 0x000000200a00780c */ /* 0x000fe20000701070 */
[----:B------:R-:W-:-:S12]  /*1d10*/  UMOV UR5, URZ ;  /* 0x000000ff00057c82 */ /* 0x000fd80008000000 */
[----:B------:R-:W-:Y:S01]  /*1d20*/  VOTEU.ANY UP0, P0 ;  /* 0x0000000000ff7886 */ /* 0x000fe20000000100 */
[----:B------:R-:W-:Y:S01]  /*1d30*/  VOTEU.ANY UP1, P0 ;  /* 0x0000000000ff7886 */ /* 0x000fe20000020100 */
[----:B------:R-:W-:-:S03]  /*1d40*/  ISETP.GE.U32.AND P0, PT, R13, 0x81, PT ;  /* 0x000000810d00780c */ /* 0x000fc60003f06070 */
[----:B------:R-:W-:Y:S02]  /*1d50*/  @UP0 UMOV UR8, UR4 ;  /* 0x0000000400080c82 */ /* 0x000fe40008000000 */
[----:B------:R2:W-:Y:S01]  /*1d60*/  @UP1 UTCBAR [UR8], URZ ;  /* 0x000000ff080013e9 */ /* 0x0005e200080000ff */
[----:B------:R-:W-:Y:S06]  /*1d70*/  BAR.SYNC.DEFER_BLOCKING 0x0 ;  /* 0x0000000000007b1d */ /* 0x000fec0000010000 */
[----:B------:R-:W3:Y:S02]  /*1d80*/  SYNCS.PHASECHK.TRANS64.TRYWAIT P3, [UR14+0x14010], RZ ;  /* 0x014010ffff0075a7 */ /* 0x000ee4000806110e */
[----:B--23--:R-:W-:Y:S05]  /*1d90*/  @!P3 BRA `(.L_x_56) ;  /* 0x0000000c00acb947 */ /* 0x00cfea0003800000 */
.L_x_67:
[----:B------:R-:W-:Y:S05]  /*1da0*/  @!P0 BRA `(.L_x_53) ;  /* 0x0000000400148947 */ /* 0x000fea0003800000 */
[----:B------:R-:W-:Y:S01]  /*1db0*/  IMAD.MOV.U32 R2, RZ, RZ, 0x1 ;  /* 0x00000001ff027424 */ /* 0x000fe200078e00ff */
[----:B------:R-:W2:Y:S01]  /*1dc0*/  LDCU UR33, c[0x0][0x3a0] ;  /* 0x00007400ff2177ac */ /* 0x000ea20008000800 */
[----:B------:R-:W-:-:S05]  /*1dd0*/  UMOV UR31, 0x80 ;  /* 0x00000080001f7882 */ /* 0x000fca0000000000 */
.L_x_60:
[----:B------:R-:W-:Y:S01]  /*1de0*/  BAR.SYNC.DEFER_BLOCKING 0x0 ;  /* 0x0000000000007b1d */ /* 0x000fe20000010000 */
[----:B------:R-:W-:Y:S01]  /*1df0*/  ELECT P0, URZ, PT ;  /* 0x0000000000ff782f */ /* 0x000fe20003800000 */
[----:B------:R-:W-:Y:S01]  /*1e00*/  @!P2 IMAD.MOV.U32 R3, RZ, RZ, 0x14000 ;  /* 0x00014000ff03a424 */ /* 0x000fe200078e00ff */
[----:B------:R-:W-:Y:S02]  /*1e10*/  ULOP3.LUT UR10, UR18, 0x1, URZ, 0xc0, !UPT ;  /* 0x00000001120a7892 */ /* 0x000fe4000f8ec0ff */
[----:B------:R-:W-:Y:S01]  /*1e20*/  ISETP.LT.U32.AND P0, PT, R10, 0x40, P0 ;  /* 0x000000400a00780c */ /* 0x000fe20000701070 */
[----:B------:R-:W-:Y:S02]  /*1e30*/  UIADD3 UR9, UPT, UPT, UR14, 0x14000, URZ ;  /* 0x000140000e097890 */ /* 0x000fe4000fffe0ff */
[----:B------:R-:W-:Y:S02]  /*1e40*/  ULEA UR8, UR10, UR14, 0xd ;  /* 0x0000000e0a087291 */ /* 0x000fe4000f8e68ff */
[----:B------:R-:W-:-:S02]  /*1e50*/  ULEA UR10, UR10, UR31, 0x6 ;  /* 0x0000001f0a0a7291 */ /* 0x000fc4000f8e30ff */
[----:B------:R-:W-:Y:S01]  /*1e60*/  ULOP3.LUT UR19, UR18, 0x3, URZ, 0xc0, !UPT ;  /* 0x0000000312137892 */ /* 0x000fe2000f8ec0ff */
[----:B------:R-:W-:-:S03]  /*1e70*/  UMOV UR29, UR9 ;  /* 0x00000009001d7c82 */ /* 0x000fc60008000000 */
[----:B------:R-:W-:Y:S02]  /*1e80*/  ULEA UR28, UR19, UR14, 0xe ;  /* 0x0000000e131c7291 */ /* 0x000fe4000f8e70ff */
[----:B------:R-:W-:Y:S01]  /*1e90*/  VOTEU.ANY UP0, P0 ;  /* 0x0000000000ff7886 */ /* 0x000fe20000000100 */
[----:B------:R-:W-:-:S04]  /*1ea0*/  ULEA UR30, UR19, UR15, 0x6 ;  /* 0x0000000f131e7291 */ /* 0x000fc8000f8e30ff */
[----:B------:R-:W-:Y:S01]  /*1eb0*/  @UP0 UIADD3 UR8, UPT, UPT, UR8, 0x10000, URZ ;  /* 0x0001000008080890 */ /* 0x000fe2000fffe0ff */
[----:B------:R3:W-:Y:S01]  /*1ec0*/  @!P2 SYNCS.ARRIVE.TRANS64 RZ, [UR14+0x14000], R3 ;  /* 0x01400003ffffa9a7 */ /* 0x0007e2000800000e */
[----:B------:R-:W-:Y:S06]  /*1ed0*/  BAR.SYNC.DEFER_BLOCKING 0x0 ;  /* 0x0000000000007b1d */ /* 0x000fec0000010000 */
[----:B------:R-:W-:Y:S01]  /*1ee0*/  VOTEU.ANY UP0, P0 ;  /* 0x0000000000ff7886 */ /* 0x000fe20000000100 */
[----:B---3--:R-:W-:-:S04]  /*1ef0*/  IMAD.U32 R3, R2, -0x80000000, RZ ;  /* 0x8000000002037824 */ /* 0x008fc800078e00ff */
[----:B------:R3:W-:Y:S01]  /*1f00*/  @UP0 UTMALDG.2D [UR8], [UR6] ;  /* 0x00000008060005b4 */ /* 0x0007e20008008000 */
[----:B------:R-:W-:Y:S01]  /*1f10*/  UISETP.NE.U32.AND UP0, UPT, UR18, URZ, UPT ;  /* 0x000000ff1200728c */ /* 0x000fe2000bf05070 */
[----:B------:R5:W-:Y:S06]  /*1f20*/  MEMBAR.ALL.CTA ;  /* 0x0000000000007992 */ /* 0x000bec0000008000 */
[----:B-----5:R-:W5:Y:S02]  /*1f30*/  FENCE.VIEW.ASYNC.S ;  /* 0x00000000000073c6 */ /* 0x020f640000000000 */
[----:B-----5:R-:W-:Y:S06]  /*1f40*/  BAR.SYNC.DEFER_BLOCKING 0x0 ;  /* 0x0000000000007b1d */ /* 0x020fec0000010000 */
[----:B------:R3:W-:Y:S02]  /*1f50*/  UTMALDG.2D [UR28], [UR12] ;  /* 0x0000001c0c0075b4 */ /* 0x0007e40008008000 */
[----:B------:R-:W-:Y:S06]  /*1f60*/  BAR.SYNC.DEFER_BLOCKING 0x0 ;  /* 0x0000000000007b1d */ /* 0x000fec0000010000 */
[----:B------:R-:W5:Y:S02]  /*1f70*/  SYNCS.PHASECHK.TRANS64.TRYWAIT P0, [UR14+0x14000], R3 ;  /* 0x01400003ff0075a7 */ /* 0x000f64000800110e */
[----:B---3-5:R-:W-:Y:S05]  /*1f80*/  @!P0 BRA `(.L_x_57) ;  /* 0x0000000c003c8947 */ /* 0x028fea0003800000 */
.L_x_68:
[----:B------:R-:W-:Y:S05]  /*1f90*/  BRA.U UP0, `(.L_x_58) ;  /* 0x0000000100647547 */ /* 0x000fea000b800000 */
[----:B------:R-:W-:Y:S01]  /*1fa0*/  UMOV UR8, 0x0 ;  /* 0x0000000000087882 */ /* 0x000fe20000000000 */
[----:B------:R-:W-:Y:S01]  /*1fb0*/  UMOV UR9, 0x4410490 ;  /* 0x0441049000097882 */ /* 0x000fe20000000000 */
[----:B------:R-:W-:Y:S01]  /*1fc0*/  UMOV UR28, 0x0 ;  /* 0x00000000001c7882 */ /* 0x000fe20000000000 */
[----:B------:R-:W-:Y:S01]  /*1fd0*/  UMOV UR29, 0x4410490 ;  /* 0x04410490001d7882 */ /* 0x000fe20000000000 */
        /* <DEDUP_REMOVED lines=21> */
.L_x_58:
[----:B------:R-:W-:-:S04]  /*2130*/  ELECT P0, URZ, PT ;  /* 0x0000000000ff782f */ /* 0x000fc80003800000 */
[----:B------:R-:W-:-:S13]  /*2140*/  ISETP.LT.U32.AND P0, PT, R10, 0x20, P0 ;  /* 0x000000200a00780c */ /* 0x000fda0000701070 */
[----:B------:R-:W-:Y:S01]  /*2150*/  VOTEU.ANY UP0, P0 ;  /* 0x0000000000ff7886 */ /* 0x000fe20000000100 */
[----:B------:R-:W-:-:S04]  /*2160*/  VOTEU.ANY UP1, P0 ;  /* 0x0000000000ff7886 */ /* 0x000fc80000020100 */
[----:B---3--:R-:W-:Y:S02]  /*2170*/  @UP0 UMOV UR8, UR4 ;  /* 0x0000000400080c82 */ /* 0x008fe40008000000 */
[----:B------:R3:W-:Y:S01]  /*2180*/  @UP1 UTCBAR [UR8], URZ ;  /* 0x000000ff080013e9 */ /* 0x0007e200080000ff */
[----:B------:R-:W-:Y:S06]  /*2190*/  BAR.SYNC.DEFER_BLOCKING 0x0 ;  /* 0x0000000000007b1d */ /* 0x000fec0000010000 */
[----:B------:R-:W5:Y:S02]  /*21a0*/  SYNCS.PHASECHK.TRANS64.TRYWAIT P0, [UR14+0x14010], R3 ;  /* 0x01401003ff0075a7 */ /* 0x000f64000800110e */
[----:B---3-5:R-:W-:Y:S05]  /*21b0*/  @!P0 BRA `(.L_x_59) ;  /* 0x0000000800bc8947 */ /* 0x028fea0003800000 */
.L_x_69:
[----:B------:R-:W-:Y:S01]  /*21c0*/  UIADD3 UR31, UPT, UPT, UR31, 0x80, URZ ;  /* 0x000000801f1f7890 */ /* 0x000fe2000fffe0ff */
[----:B------:R-:W-:-:S03]  /*21d0*/  LOP3.LUT R2, R2, 0x1, RZ, 0x3c, !PT ;  /* 0x0000000102027812 */ /* 0x000fc600078e3cff */
[----:B--2---:R-:W-:-:S09]  /*21e0*/  UISETP.GE.AND UP0, UPT, UR31, UR33, UPT ;  /* 0x000000211f00728c */ /* 0x004fd2000bf06270 */
[----:B------:R-:W-:Y:S05]  /*21f0*/  BRA.U !UP0, `(.L_x_60) ;  /* 0xfffffff908f87547 */ /* 0x000fea000b83ffff */
.L_x_53:
[----:B---3-5:R-:W-:Y:S06]  /*2200*/  BAR.SYNC.DEFER_BLOCKING 0x0 ;  /* 0x0000000000007b1d */ /* 0x028fec0000010000 */
[----:B------:R-:W-:Y:S04]  /*2210*/  BSSY.RECONVERGENT B4, `(.L_x_61) ;  /* 0x0000004000047945 */ /* 0x000fe80003800200 */
[----:B------:R-:W-:Y:S05]  /*2220*/  @P2 BRA `(.L_x_62) ;  /* 0x0000000000082947 */ /* 0x000fea0003800000 */
[----:B------:R-:W3:Y:S02]  /*2230*/  SYNCS.CCTL.IV [UR14+0x14000] ;  /* 0x01400000ff0079b1 */ /* 0x000ee4000800000e */
[----:B---3--:R-:W3:Y:S02]  /*2240*/  SYNCS.CCTL.IV [UR14+0x14010] ;  /* 0x01401000ff0079b1 */ /* 0x008ee4000800000e */
.L_x_62:
[----:B--2---:R-:W-:Y:S05]  /*2250*/  BSYNC.RECONVERGENT B4 ;  /* 0x0000000000047941 */ /* 0x004fea0003800200 */
.L_x_61:
[----:B------:R-:W-:Y:S01]  /*2260*/  ULOP3.LUT UR18, UR18, 0x3, URZ, 0xc0, !UPT ;  /* 0x0000000312127892 */ /* 0x000fe2000f8ec0ff */
[C---:B------:R-:W-:Y:S01]  /*2270*/  IMAD.SHL.U32 R2, R0.reuse, 0x10, RZ ;  /* 0x0000001000027824 */ /* 0x040fe200078e00ff */
[----:B------:R-:W-:Y:S01]  /*2280*/  UMOV UR6, UR11 ;  /* 0x0000000b00067c82 */ /* 0x000fe20008000000 */
[C---:B------:R-:W-:Y:S01]  /*2290*/  IMAD.SHL.U32 R132, R0.reuse, 0x40, RZ ;  /* 0x0000004000847824 */ /* 0x040fe200078e00ff */
[----:B------:R-:W-:Y:S01]  /*22a0*/  ULEA UR4, UR18, UR32, 0x15 ;  /* 0x0000002012047291 */ /* 0x000fe2000f8ea8ff */
[----:B------:R-:W-:Y:S01]  /*22b0*/  IMAD.SHL.U32 R3, R0, 0x80, RZ ;  /* 0x0000008000037824 */ /* 0x000fe200078e00ff */
[----:B------:R-:W-:Y:S01]  /*22c0*/  LOP3.LUT R2, R2, 0x70, RZ, 0xc0, !PT ;  /* 0x0000007002027812 */ /* 0x000fe200078ec0ff */
[----:B------:R-:W-:Y:S01]  /*22d0*/  IMAD.SHL.U32 R0, R0, 0x400, RZ ;  /* 0x0000040000007824 */ /* 0x000fe200078e00ff */
[----:B------:R-:W-:Y:S01]  /*22e0*/  LOP3.LUT R133, R132, 0x1800, RZ, 0xc0, !PT ;  /* 0x0000180084857812 */ /* 0x000fe200078ec0ff */
[----:B------:R-:W-:Y:S01]  /*22f0*/  ULEA UR5, UR18, UR15, 0x6 ;  /* 0x0000000f12057291 */ /* 0x000fe2000f8e30ff */
[----:B------:R-:W-:-:S02]  /*2300*/  LOP3.LUT R2, R2, 0x780, R3, 0xf8, !PT ;  /* 0x0000078002027812 */ /* 0x000fc400078ef803 */
[----:B------:R-:W-:Y:S02]  /*2310*/  ELECT P0, URZ, PT ;  /* 0x0000000000ff782f */ /* 0x000fe40003800000 */
[----:B------:R-:W-:Y:S01]  /*2320*/  LOP3.LUT R133, R133, 0x4000, R0, 0xf8, !PT ;  /* 0x0000400085857812 */ /* 0x000fe200078ef800 */
[----:B----4-:R-:W-:Y:S01]  /*2330*/  LDTM.16dp32bit_t0_t15.x128 R4, tmem[UR4] ;  /* 0x00000004000479ee */ /* 0x010fe20008b80000 */
[----:B------:R-:W2:Y:S01]  /*2340*/  LDTM.16dp32bit_t16_t31.x128 R4, tmem[UR4+0x80] ;  /* 0x00008004000479ee */ /* 0x000ea20008ba0000 */
[----:B------:R-:W-:Y:S01]  /*2350*/  NOP ;  /* 0x0000000000007918 */ /* 0x000fe20000000000 */
[----:B------:R-:W-:Y:S01]  /*2360*/  ULEA UR4, UR18, UR14, 0xd ;  /* 0x0000000e12047291 */ /* 0x000fe2000f8e68ff */
[----:B------:R-:W-:-:S04]  /*2370*/  LOP3.LUT R0, R133, R2, RZ, 0xfc, !PT ;  /* 0x0000000285007212 */ /* 0x000fc800078efcff */
[C---:B------:R-:W-:Y:S02]  /*2380*/  LOP3.LUT R2, R0.reuse, 0x10, RZ, 0x3c, !PT ;  /* 0x0000001000027812 */ /* 0x040fe400078e3cff */
[----:B------:R-:W-:Y:S02]  /*2390*/  LOP3.LUT R3, R0, 0x20, RZ, 0x3c, !PT ;  /* 0x0000002000037812 */ /* 0x000fe400078e3cff */
[----:B--2---:R-:W-:Y:S02]  /*23a0*/  F2FP.BF16.F32.PACK_AB R4, R5, R4 ;  /* 0x000000040504723e */ /* 0x004fe400000010ff */
[----:B------:R-:W-:Y:S02]  /*23b0*/  F2FP.BF16.F32.PACK_AB R68, R69, R68 ;  /* 0x000000444544723e */ /* 0x000fe400000010ff */
[----:B------:R-:W-:Y:S02]  /*23c0*/  F2FP.BF16.F32.PACK_AB R5, R7, R6 ;  /* 0x000000060705723e */ /* 0x000fe400000010ff */
[----:B------:R-:W-:-:S02]  /*23d0*/  F2FP.BF16.F32.PACK_AB R12, R13, R12 ;  /* 0x0000000c0d0c723e */ /* 0x000fc400000010ff */
[----:B------:R-:W-:Y:S02]  /*23e0*/  F2FP.BF16.F32.PACK_AB R69, R71, R70 ;  /* 0x000000464745723e */ /* 0x000fe400000010ff */
[----:B------:R-:W-:Y:S02]  /*23f0*/  F2FP.BF16.F32.PACK_AB R76, R77, R76 ;  /* 0x0000004c4d4c723e */ /* 0x000fe400000010ff */
[----:B------:R-:W-:Y:S02]  /*2400*/  F2FP.BF16.F32.PACK_AB R6, R9, R8 ;  /* 0x000000080906723e */ /* 0x000fe400000010ff */
[----:B------:R-:W-:Y:S02]  /*2410*/  F2FP.BF16.F32.PACK_AB R7, R11, R10 ;  /* 0x0000000a0b07723e */ /* 0x000fe400000010ff */
[----:B------:R-:W-:Y:S02]  /*2420*/  F2FP.BF16.F32.PACK_AB R13, R15, R14 ;  /* 0x0000000e0f0d723e */ /* 0x000fe400000010ff */
[----:B------:R-:W-:Y:S01]  /*2430*/  F2FP.BF16.F32.PACK_AB R70, R73, R72 ;  /* 0x000000484946723e */ /* 0x000fe200000010ff */
[----:B---3--:R-:W-:Y:S01]  /*2440*/  STS.128 [R0+UR14], R4 ;  /* 0x0000000400007988 */ /* 0x008fe20008000c0e */
[----:B------:R-:W-:-:S02]  /*2450*/  F2FP.BF16.F32.PACK_AB R71, R75, R74 ;  /* 0x0000004a4b47723e */ /* 0x000fc400000010ff */
[----:B------:R-:W-:Y:S02]  /*2460*/  F2FP.BF16.F32.PACK_AB R77, R79, R78 ;  /* 0x0000004e4f4d723e */ /* 0x000fe400000010ff */
[----:B------:R-:W-:Y:S01]  /*2470*/  F2FP.BF16.F32.PACK_AB R14, R17, R16 ;  /* 0x00000010110e723e */ /* 0x000fe200000010ff */
[----:B------:R-:W-:Y:S01]  /*2480*/  STS.128 [R0+UR14+0x2000], R68 ;  /* 0x0020004400007988 */ /* 0x000fe20008000c0e */
[----:B------:R-:W-:Y:S02]  /*2490*/  F2FP.BF16.F32.PACK_AB R15, R19, R18 ;  /* 0x00000012130f723e */ /* 0x000fe400000010ff */
[----:B------:R-:W-:Y:S02]  /*24a0*/  F2FP.BF16.F32.PACK_AB R20, R21, R20 ;  /* 0x000000141514723e */ /* 0x000fe400000010ff */
[----:B------:R-:W-:Y:S01]  /*24b0*/  F2FP.BF16.F32.PACK_AB R78, R81, R80 ;  /* 0x00000050514e723e */ /* 0x000fe200000010ff */
[----:B------:R-:W-:Y:S01]  /*24c0*/  STS.128 [R2+UR14], R12 ;  /* 0x0000000c02007988 */ /* 0x000fe20008000c0e */
[----:B------:R-:W-:-:S02]  /*24d0*/  F2FP.BF16.F32.PACK_AB R79, R83, R82 ;  /* 0x00000052534f723e */ /* 0x000fc400000010ff */
[----:B------:R-:W-:Y:S02]  /*24e0*/  F2FP.BF16.F32.PACK_AB R84, R85, R84 ;  /* 0x000000545554723e */ /* 0x000fe400000010ff */
[----:B------:R-:W-:Y:S01]  /*24f0*/  F2FP.BF16.F32.PACK_AB R21, R23, R22 ;  /* 0x000000161715723e */ /* 0x000fe200000010ff */
[----:B------:R2:W-:Y:S01]  /*2500*/  STS.128 [R2+UR14+0x2000], R76 ;  /* 0x0020004c02007988 */ /* 0x0005e20008000c0e */
[----:B------:R-:W-:Y:S02]  /*2510*/  F2FP.BF16.F32.PACK_AB R28, R29, R28 ;  /* 0x0000001c1d1c723e */ /* 0x000fe400000010ff */
[----:B------:R-:W-:Y:S02]  /*2520*/  F2FP.BF16.F32.PACK_AB R85, R87, R86 ;  /* 0x000000565755723e */ /* 0x000fe400000010ff */
[----:B------:R-:W-:Y:S02]  /*2530*/  F2FP.BF16.F32.PACK_AB R92, R93, R92 ;  /* 0x0000005c5d5c723e */ /* 0x000fe400000010ff */
[----:B------:R-:W-:-:S02]  /*2540*/  F2FP.BF16.F32.PACK_AB R22, R25, R24 ;  /* 0x000000181916723e */ /* 0x000fc400000010ff */
[----:B------:R-:W-:Y:S02]  /*2550*/  F2FP.BF16.F32.PACK_AB R23, R27, R26 ;  /* 0x0000001a1b17723e */ /* 0x000fe400000010ff */
[----:B------:R-:W-:Y:S02]  /*2560*/  F2FP.BF16.F32.PACK_AB R29, R31, R30 ;  /* 0x0000001e1f1d723e */ /* 0x000fe400000010ff */
[----:B------:R-:W-:Y:S01]  /*2570*/  F2FP.BF16.F32.PACK_AB R36, R37, R36 ;  /* 0x000000242524723e */ /* 0x000fe200000010ff */
[----:B------:R3:W-:Y:S01]  /*2580*/  STS.128 [R3+UR14], R20 ;  /* 0x0000001403007988 */ /* 0x0007e20008000c0e */
[----:B------:R-:W-:Y:S02]  /*2590*/  F2FP.BF16.F32.PACK_AB R86, R89, R88 ;  /* 0x000000585956723e */ /* 0x000fe400000010ff */
[----:B------:R-:W-:Y:S02]  /*25a0*/  F2FP.BF16.F32.PACK_AB R87, R91, R90 ;  /* 0x0000005a5b57723e */ /* 0x000fe400000010ff */
[----:B------:R-:W-:-:S02]  /*25b0*/  F2FP.BF16.F32.PACK_AB R93, R95, R94 ;  /* 0x0000005e5f5d723e */ /* 0x000fc400000010ff */
[----:B------:R-:W-:Y:S01]  /*25c0*/  F2FP.BF16.F32.PACK_AB R100, R101, R100 ;  /* 0x000000646564723e */ /* 0x000fe200000010ff */
[----:B------:R3:W-:Y:S01]  /*25d0*/  STS.128 [R3+UR14+0x2000], R84 ;  /* 0x0020005403007988 */ /* 0x0007e20008000c0e */
[----:B------:R-:W-:Y:S02]  /*25e0*/  F2FP.BF16.F32.PACK_AB R30, R33, R32 ;  /* 0x00000020211e723e */ /* 0x000fe400000010ff */
[----:B------:R-:W-:Y:S02]  /*25f0*/  F2FP.BF16.F32.PACK_AB R31, R35, R34 ;  /* 0x00000022231f723e */ /* 0x000fe400000010ff */
[----:B------:R-:W-:Y:S02]  /*2600*/  F2FP.BF16.F32.PACK_AB R37, R39, R38 ;  /* 0x000000262725723e */ /* 0x000fe400000010ff */
[----:B------:R-:W-:Y:S02]  /*2610*/  F2FP.BF16.F32.PACK_AB R44, R45, R44 ;  /* 0x0000002c2d2c723e */ /* 0x000fe400000010ff */
[----:B------:R-:W-:-:S02]  /*2620*/  F2FP.BF16.F32.PACK_AB R94, R97, R96 ;  /* 0x00000060615e723e */ /* 0x000fc400000010ff */
[----:B------:R-:W-:Y:S02]  /*2630*/  F2FP.BF16.F32.PACK_AB R95, R99, R98 ;  /* 0x00000062635f723e */ /* 0x000fe400000010ff */
[----:B------:R-:W-:Y:S02]  /*2640*/  F2FP.BF16.F32.PACK_AB R101, R103, R102 ;  /* 0x000000666765723e */ /* 0x000fe400000010ff */
[----:B------:R-:W-:Y:S02]  /*2650*/  F2FP.BF16.F32.PACK_AB R108, R109, R108 ;  /* 0x0000006c6d6c723e */ /* 0x000fe400000010ff */
[----:B------:R-:W-:Y:S02]  /*2660*/  LOP3.LUT R8, R0, 0x30, RZ, 0x3c, !PT ;  /* 0x0000003000087812 */ /* 0x000fe400078e3cff */
[----:B------:R-:W-:Y:S02]  /*2670*/  F2FP.BF16.F32.PACK_AB R38, R41, R40 ;  /* 0x000000282926723e */ /* 0x000fe400000010ff */
[----:B------:R-:W-:Y:S01]  /*2680*/  F2FP.BF16.F32.PACK_AB R39, R43, R42 ;  /* 0x0000002a2b27723e */ /* 0x000fe200000010ff */
[----:B------:R3:W-:Y:S01]  /*2690*/  STS.128 [R8+UR14], R28 ;  /* 0x0000001c08007988 */ /* 0x0007e20008000c0e */
[----:B------:R-:W-:-:S02]  /*26a0*/  F2FP.BF16.F32.PACK_AB R45, R47, R46 ;  /* 0x0000002e2f2d723e */ /* 0x000fc400000010ff */
[----:B------:R-:W-:Y:S01]  /*26b0*/  F2FP.BF16.F32.PACK_AB R52, R53, R52 ;  /* 0x000000343534723e */ /* 0x000fe200000010ff */
[----:B------:R3:W-:Y:S01]  /*26c0*/  STS.128 [R8+UR14+0x2000], R92 ;  /* 0x0020005c08007988 */ /* 0x0007e20008000c0e */
[----:B------:R-:W-:Y:S02]  /*26d0*/  F2FP.BF16.F32.PACK_AB R102, R105, R104 ;  /* 0x000000686966723e */ /* 0x000fe400000010ff */
[----:B------:R-:W-:Y:S02]  /*26e0*/  F2FP.BF16.F32.PACK_AB R103, R107, R106 ;  /* 0x0000006a6b67723e */ /* 0x000fe400000010ff */
[----:B------:R-:W-:Y:S02]  /*26f0*/  F2FP.BF16.F32.PACK_AB R109, R111, R110 ;  /* 0x0000006e6f6d723e */ /* 0x000fe400000010ff */
[----:B------:R-:W-:Y:S02]  /*2700*/  F2FP.BF16.F32.PACK_AB R116, R117, R116 ;  /* 0x000000747574723e */ /* 0x000fe400000010ff */
[----:B------:R-:W-:-:S02]  /*2710*/  LOP3.LUT R9, R0, 0x40, RZ, 0x3c, !PT ;  /* 0x0000004000097812 */ /* 0x000fc400078e3cff */
[----:B------:R-:W-:Y:S02]  /*2720*/  F2FP.BF16.F32.PACK_AB R46, R49, R48 ;  /* 0x00000030312e723e */ /* 0x000fe400000010ff */
[----:B------:R-:W-:Y:S01]  /*2730*/  F2FP.BF16.F32.PACK_AB R47, R51, R50 ;  /* 0x00000032332f723e */ /* 0x000fe200000010ff */
[----:B------:R3:W-:Y:S01]  /*2740*/  STS.128 [R9+UR14], R36 ;  /* 0x0000002409007988 */ /* 0x0007e20008000c0e */
[----:B------:R-:W-:Y:S02]  /*2750*/  F2FP.BF16.F32.PACK_AB R53, R55, R54 ;  /* 0x000000363735723e */ /* 0x000fe400000010ff */
[----:B------:R-:W-:Y:S01]  /*2760*/  F2FP.BF16.F32.PACK_AB R60, R61, R60 ;  /* 0x0000003c3d3c723e */ /* 0x000fe200000010ff */
[----:B------:R3:W-:Y:S01]  /*2770*/  STS.128 [R9+UR14+0x2000], R100 ;  /* 0x0020006409007988 */ /* 0x0007e20008000c0e */
[----:B------:R-:W-:Y:S02]  /*2780*/  F2FP.BF16.F32.PACK_AB R110, R113, R112 ;  /* 0x00000070716e723e */ /* 0x000fe400000010ff */
[----:B------:R-:W-:-:S02]  /*2790*/  F2FP.BF16.F32.PACK_AB R111, R115, R114 ;  /* 0x00000072736f723e */ /* 0x000fc400000010ff */
        /* <DEDUP_REMOVED lines=11> */
[----:B--2---:R-:W-:Y:S02]  /*2850*/  LOP3.LUT R2, R0, 0x60, RZ, 0x3c, !PT ;  /* 0x0000006000027812 */ /* 0x004fe400078e3cff */
[----:B------:R-:W-:Y:S02]  /*2860*/  F2FP.BF16.F32.PACK_AB R62, R65, R64 ;  /* 0x00000040413e723e */ /* 0x000fe400000010ff */
[----:B------:R-:W-:Y:S01]  /*2870*/  F2FP.BF16.F32.PACK_AB R63, R67, R66 ;  /* 0x00000042433f723e */ /* 0x000fe200000010ff */
[----:B------:R3:W-:Y:S01]  /*2880*/  STS.128 [R2+UR14], R52 ;  /* 0x0000003402007988 */ /* 0x0007e20008000c0e */
[----:B------:R-:W-:-:S02]  /*2890*/  F2FP.BF16.F32.PACK_AB R126, R129, R128 ;  /* 0x00000080817e723e */ /* 0x000fc400000010ff */
[----:B------:R-:W-:Y:S01]  /*28a0*/  F2FP.BF16.F32.PACK_AB R127, R131, R130 ;  /* 0x00000082837f723e */ /* 0x000fe200000010ff */
[----:B------:R3:W-:Y:S01]  /*28b0*/  STS.128 [R2+UR14+0x2000], R116 ;  /* 0x0020007402007988 */ /* 0x0007e20008000c0e */
[----:B------:R-:W-:-:S05]  /*28c0*/  LOP3.LUT R0, R0, 0x70, RZ, 0x3c, !PT ;  /* 0x0000007000007812 */ /* 0x000fca00078e3cff */
[----:B------:R3:W-:Y:S04]  /*28d0*/  STS.128 [R0+UR14], R60 ;  /* 0x0000003c00007988 */ /* 0x0007e80008000c0e */
[----:B------:R3:W-:Y:S01]  /*28e0*/  STS.128 [R0+UR14+0x2000], R124 ;  /* 0x0020007c00007988 */ /* 0x0007e20008000c0e */
[----:B------:R2:W-:Y:S06]  /*28f0*/  MEMBAR.ALL.CTA ;  /* 0x0000000000007992 */ /* 0x0005ec0000008000 */
[----:B--2---:R-:W2:Y:S02]  /*2900*/  FENCE.VIEW.ASYNC.S ;  /* 0x00000000000073c6 */ /* 0x004ea40000000000 */
[----:B--2---:R-:W-:Y:S06]  /*2910*/  BAR.SYNC.DEFER_BLOCKING 0x0 ;  /* 0x0000000000007b1d */ /* 0x004fec0000010000 */
[----:B------:R3:W-:Y:S01]  /*2920*/  UTMASTG.2D [UR4], [UR16] ;  /* 0x00000004100073b5 */ /* 0x0007e20008008000 */
[----:B------:R0:W-:Y:S01]  /*2930*/  UTMACMDFLUSH ;  /* 0x00000000000079b7 */ /* 0x0001e20000000000 */
[----:B------:R-:W-:-:S04]  /*2940*/  DEPBAR.LE SB0, 0x0 ;  /* 0x000080000000791a */ /* 0x000fc80000000000 */
[----:B------:R-:W-:Y:S08]  /*2950*/  BAR.SYNC.DEFER_BLOCKING 0x0 ;  /* 0x0000000000007b1d */ /* 0x000ff00000010000 */
[----:B------:R-:W-:Y:S06]  /*2960*/  BAR.SYNC.DEFER_BLOCKING 0x0 ;  /* 0x0000000000007b1d */ /* 0x000fec0000010000 */
[----:B---3--:R-:W-:Y:S05]  /*2970*/  @P1 BRA `(.L_x_63) ;  /* 0x0000000000a01947 */ /* 0x008fea0003800000 */
[----:B------:R-:W2:Y:S01]  /*2980*/  S2UR UR5, SR_CgaCtaId ;  /* 0x00000000000579c3 */ /* 0x000ea20000008800 */
[----:B------:R-:W-:Y:S01]  /*2990*/  NOP ;  /* 0x0000000000007918 */ /* 0x000fe20000000000 */
[----:B------:R-:W-:Y:S01]  /*29a0*/  UMOV UR4, 0x50 ;  /* 0x0000005000047882 */ /* 0x000fe20000000000 */
[----:B------:R-:W-:Y:S02]  /*29b0*/  IMAD.U32 R0, RZ, RZ, UR32 ;  /* 0x00000020ff007e24 */ /* 0x000fe4000f8e00ff */
[----:B------:R-:W-:Y:S02]  /*29c0*/  IMAD.MOV.U32 R3, RZ, RZ, 0xff ;  /* 0x000000ffff037424 */ /* 0x000fe400078e00ff */
[----:B------:R-:W-:Y:S01]  /*29d0*/  IMAD.MOV.U32 R7, RZ, RZ, 0x1 ;  /* 0x00000001ff077424 */ /* 0x000fe200078e00ff */
[----:B------:R-:W-:-:S04]  /*29e0*/  LOP3.LUT R0, R0, 0xffff, RZ, 0xc0, !PT ;  /* 0x0000ffff00007812 */ /* 0x000fc800078ec0ff */
[----:B------:R-:W-:-:S05]  /*29f0*/  SHF.R.U32.HI R0, RZ, 0x5, R0 ;  /* 0x00000005ff007819 */ /* 0x000fca0000011600 */
[----:B------:R-:W-:Y:S01]  /*2a00*/  VIADD R2, R0, 0x10 ;  /* 0x0000001000027836 */ /* 0x000fe20000000000 */
[----:B------:R-:W-:Y:S01]  /*2a10*/  SHF.L.U32 R0, R3, R0, RZ ;  /* 0x0000000003007219 */ /* 0x000fe200000006ff */
[----:B--2---:R-:W-:-:S03]  /*2a20*/  ULEA UR6, UR5, UR4, 0x18 ;  /* 0x0000000405067291 */ /* 0x004fc6000f8ec0ff */
[----:B------:R-:W-:-:S04]  /*2a30*/  SHF.L.U32 R3, R7, R2, RZ ;  /* 0x0000000207037219 */ /* 0x000fc800000006ff */
[----:B------:R-:W-:Y:S02]  /*2a40*/  LOP3.LUT R0, R3, R0, RZ, 0xfc, !PT ;  /* 0x0000000003007212 */ /* 0x000fe400078efcff */
[----:B------:R-:W2:Y:S02]  /*2a50*/  LDS R5, [UR6] ;  /* 0x00000006ff057984 */ /* 0x000ea40008000800 */
[C---:B------:R-:W-:Y:S02]  /*2a60*/  LOP3.LUT R2, R0.reuse, 0xffff, RZ, 0xc0, !PT ;  /* 0x0000ffff00027812 */ /* 0x040fe400078ec0ff */
[----:B--2---:R-:W-:-:S04]  /*2a70*/  LOP3.LUT R3, R0, 0xffff, R5, 0x80, !PT ;  /* 0x0000ffff00037812 */ /* 0x004fc800078e8005 */
[----:B------:R-:W-:-:S13]  /*2a80*/  ISETP.NE.AND P0, PT, R3, R2, PT ;  /* 0x000000020300720c */ /* 0x000fda0003f05270 */
[----:B------:R-:W-:Y:S05]  /*2a90*/  @P0 BRA `(.L_x_64) ;  /* 0x0000000000500947 */ /* 0x000fea0003800000 */
[----:B------:R-:W-:Y:S02]  /*2aa0*/  SHF.R.U32.HI R5, RZ, 0x10, R5 ;  /* 0x00000010ff057819 */ /* 0x000fe40000011605 */
[----:B------:R-:W-:-:S04]  /*2ab0*/  SHF.R.U32.HI R2, RZ, 0x10, R0 ;  /* 0x00000010ff027819 */ /* 0x000fc80000011600 */
[----:B------:R-:W-:-:S04]  /*2ac0*/  LOP3.LUT R5, R5, R2, RZ, 0xc0, !PT ;  /* 0x0000000205057212 */ /* 0x000fc800078ec0ff */
[----:B------:R-:W-:-:S13]  /*2ad0*/  ISETP.NE.AND P0, PT, R5, R2, PT ;  /* 0x000000020500720c */ /* 0x000fda0003f05270 */
[----:B------:R-:W-:Y:S05]  /*2ae0*/  @P0 BRA `(.L_x_65) ;  /* 0x0000000000300947 */ /* 0x000fea0003800000 */
[----:B------:R-:W-:Y:S01]  /*2af0*/  R2UR UR4, R0 ;  /* 0x00000000000472ca */ /* 0x000fe200000e0000 */
[----:B------:R-:W-:Y:S01]  /*2b00*/  VOTEU.ANY UR5, UPT, PT ;  /* 0x0000000000057886 */ /* 0x000fe200038e0100 */
[----:B------:R-:W2:Y:S01]  /*2b10*/  S2R R0, SR_LANEID ;  /* 0x0000000000007919 */ /* 0x000ea20000000000 */
[----:B------:R-:W-:-:S10]  /*2b20*/  UFLO.U32 UR5, UR5 ;  /* 0x00000005000572bd */ /* 0x000fd400080e0000 */
[----:B------:R-:W-:-:S06]  /*2b30*/  ULOP3.LUT UR4, URZ, UR4, URZ, 0x33, !UPT ;  /* 0x00000004ff047292 */ /* 0x000fcc000f8e33ff */
[----:B------:R-:W-:-:S04]  /*2b40*/  IMAD.U32 R2, RZ, RZ, UR4 ;  /* 0x00000004ff027e24 */ /* 0x000fc8000f8e00ff */
[----:B------:R-:W3:Y:S02]  /*2b50*/  REDUX UR7, R2 ;  /* 0x00000000020773c4 */ /* 0x000ee40000000000 */
[----:B------:R4:W-:Y:S01]  /*2b60*/  UTCATOMSWS.AND URZ, UR4 ;  /* 0x0000000400ff79e3 */ /* 0x0009e20008000000 */
[----:B--2---:R-:W-:Y:S01]  /*2b70*/  ISETP.EQ.U32.AND P0, PT, R0, UR5, PT ;  /* 0x0000000500007c0c */ /* 0x004fe2000bf02070 */
[----:B---3--:R-:W-:-:S12]  /*2b80*/  IMAD.U32 R0, RZ, RZ, UR7 ;  /* 0x00000007ff007e24 */ /* 0x008fd8000f8e00ff */
[----:B------:R4:W-:Y:S01]  /*2b90*/  @P0 ATOMS.AND RZ, [UR6], R0 ;  /* 0x00000000ffff098c */ /* 0x0009e2000a800006 */
[----:B------:R-:W-:Y:S05]  /*2ba0*/  BRA `(.L_x_63) ;  /* 0x0000000000147947 */ /* 0x000fea0003800000 */
.L_x_65:
[----:B------:R-:W-:-:S07]  /*2bb0*/  MOV R2, 0x2bd0 ;  /* 0x00002bd000027802 */ /* 0x000fce0000000f00 */
[----:B-1----:R-:W-:Y:S05]  /*2bc0*/  CALL.REL.NOINC `($__internal_0_$__cuda_sm10x_tcgen05_guardrail_trap_col_being_dealloced_not_returned_by_alloc) ;  /* 0x0000000000447944 */ /* 0x002fea0003c00000 */
[----:B------:R-:W-:Y:S05]  /*2bd0*/  BRA `(.L_x_63) ;  /* 0x0000000000087947 */ /* 0x000fea0003800000 */
.L_x_64:
[----:B------:R-:W-:-:S07]  /*2be0*/  MOV R2, 0x2c00 ;  /* 0x00002c0000027802 */ /* 0x000fce0000000f00 */
[----:B-1----:R-:W-:Y:S05]  /*2bf0*/  CALL.REL.NOINC `($__internal_2_$__cuda_sm10x_tcgen05_guardrail_trap_unallocated_columns_being_dealloced) ;  /* 0x0000000000507944 */ /* 0x002fea0003c00000 */
.L_x_63:
[----:B------:R-:W-:Y:S01]  /*2c00*/  NOP ;  /* 0x0000000000007918 */ /* 0x000fe20000000000 */
[----:B----4-:R-:W-:Y:S05]  /*2c10*/  EXIT ;  /* 0x000000000000794d */ /* 0x010fea0003800000 */
.L_x_54:
[----:B------:R-:W2:Y:S02]  /*2c20*/  SYNCS.PHASECHK.TRANS64.TRYWAIT P0, [UR14+0x14000], RZ ;  /* 0x014000ffff0075a7 */ /* 0x000ea4000800110e */
[----:B--2---:R-:W-:Y:S05]  /*2c30*/  @!P0 BRA `(.L_x_54) ;  /* 0xfffffffc00f88947 */ /* 0x004fea000383ffff */
[----:B------:R-:W-:Y:S05]  /*2c40*/  BRA `(.L_x_66) ;  /* 0xffffffec00bc7947 */ /* 0x000fea000383ffff */
.L_x_56:
[----:B------:R-:W2:Y:S02]  /*2c50*/  SYNCS.PHASECHK.TRANS64.TRYWAIT P3, [UR14+0x14010], RZ ;  /* 0x014010ffff0075a7 */ /* 0x000ea4000806110e */
[----:B--2---:R-:W-:Y:S05]  /*2c60*/  @!P3 BRA `(.L_x_56) ;  /* 0xfffffffc00f8b947 */ /* 0x004fea000383ffff */
[----:B------:R-:W-:Y:S05]  /*2c70*/  BRA `(.L_x_67) ;  /* 0xfffffff000487947 */ /* 0x000fea000383ffff */
.L_x_57:
[----:B------:R-:W3:Y:S02]  /*2c80*/  SYNCS.PHASECHK.TRANS64.TRYWAIT P0, [UR14+0x14000], R3 ;  /* 0x01400003ff0075a7 */ /* 0x000ee4000800110e */
[----:B---3--:R-:W-:Y:S05]  /*2c90*/  @!P0 BRA `(.L_x_57) ;  /* 0xfffffffc00f88947 */ /* 0x008fea000383ffff */
[----:B------:R-:W-:Y:S05]  /*2ca0*/  BRA `(.L_x_68) ;  /* 0xfffffff000b87947 */ /* 0x000fea000383ffff */
.L_x_59:
[----:B------:R-:W3:Y:S02]  /*2cb0*/  SYNCS.PHASECHK.TRANS64.TRYWAIT P0, [UR14+0x14010], R3 ;  /* 0x01401003ff0075a7 */ /* 0x000ee4000800110e */
[----:B---3--:R-:W-:Y:S05]  /*2cc0*/  @!P0 BRA `(.L_x_59) ;  /* 0xfffffffc00f88947 */ /* 0x008fea000383ffff */
[----:B------:R-:W-:Y:S05]  /*2cd0*/  BRA `(.L_x_69) ;  /* 0xfffffff400387947 */ /* 0x000fea000383ffff */
        .weak           $__internal_0_$__cuda_sm10x_tcgen05_guardrail_trap_col_being_dealloced_not_returned_by_alloc
        .type           $__internal_0_$__cuda_sm10x_tcgen05_guardrail_trap_col_being_dealloced_not_returned_by_alloc,@function
        .size           $__internal_0_$__cuda_sm10x_tcgen05_guardrail_trap_col_being_dealloced_not_returned_by_alloc,($__internal_1_$__cuda_sm10x_tcgen05_guardrail_trap_phase_invalid_during_alloc - $__internal_0_$__cuda_sm10x_tcgen05_guardrail_trap_col_being_dealloced_not_returned_by_alloc)
$__internal_0_$__cuda_sm10x_tcgen05_guardrail_trap_col_being_dealloced_not_returned_by_alloc:
[----:B------:R-:W-:Y:S05]  /*2ce0*/  BPT.TRAP 0x1 ;  /* 0x000000040000795c */ /* 0x000fea0000300000 */
[----:B------:R-:W-:-:S04]  /*2cf0*/  IMAD.MOV.U32 R3, RZ, RZ, 0x0 ;  /* 0x00000000ff037424 */ /* 0x000fc800078e00ff */
[----:B------:R-:W-:Y:S05]  /*2d00*/  RET.REL.NODEC R2 `(gluon_tcgen05) ;  /* 0xffffffd002bc7950 */ /* 0x000fea0003c3ffff */
        .weak           $__internal_1_$__cuda_sm10x_tcgen05_guardrail_trap_phase_invalid_during_alloc
        .type           $__internal_1_$__cuda_sm10x_tcgen05_guardrail_trap_phase_invalid_during_alloc,@function
        .size           $__internal_1_$__cuda_sm10x_tcgen05_guardrail_trap_phase_invalid_during_alloc,($__internal_2_$__cuda_sm10x_tcgen05_guardrail_trap_unallocated_columns_being_dealloced - $__internal_1_$__cuda_sm10x_tcgen05_guardrail_trap_phase_invalid_during_alloc)
$__internal_1_$__cuda_sm10x_tcgen05_guardrail_trap_phase_invalid_during_alloc:
[----:B------:R-:W-:Y:S05]  /*2d10*/  BPT.TRAP 0x1 ;  /* 0x000000040000795c */ /* 0x000fea0000300000 */
[----:B------:R-:W-:-:S04]  /*2d20*/  IMAD.MOV.U32 R3, RZ, RZ, 0x0 ;  /* 0x00000000ff037424 */ /* 0x000fc800078e00ff */
[----:B------:R-:W-:Y:S05]  /*2d30*/  RET.REL.NODEC R2 `(gluon_tcgen05) ;  /* 0xffffffd002b07950 */ /* 0x000fea0003c3ffff */
        .weak           $__internal_2_$__cuda_sm10x_tcgen05_guardrail_trap_unallocated_columns_being_dealloced
        .type           $__internal_2_$__cuda_sm10x_tcgen05_guardrail_trap_unallocated_columns_being_dealloced,@function
        .size           $__internal_2_$__cuda_sm10x_tcgen05_guardrail_trap_unallocated_columns_being_dealloced,(.L_x_73 - $__internal_2_$__cuda_sm10x_tcgen05_guardrail_trap_unallocated_columns_being_dealloced)
$__internal_2_$__cuda_sm10x_tcgen05_guardrail_trap_unallocated_columns_being_dealloced:
[----:B------:R-:W-:Y:S05]  /*2d40*/  BPT.TRAP 0x1 ;  /* 0x000000040000795c */ /* 0x000fea0000300000 */
[----:B------:R-:W-:-:S04]  /*2d50*/  IMAD.MOV.U32 R3, RZ, RZ, 0x0 ;  /* 0x00000000ff037424 */ /* 0x000fc800078e00ff */
[----:B------:R-:W-:Y:S05]  /*2d60*/  RET.REL.NODEC R2 `(gluon_tcgen05) ;  /* 0xffffffd002a47950 */ /* 0x000fea0003c3ffff */
.L_x_70:
[----:B------:R-:W-:-:S00]  /*2d70*/  BRA `(.L_x_70) ;  /* 0xfffffffc00fc7947 */ /* 0x000fc0000383ffff */
[----:B------:R-:W-:-:S00]  /*2d80*/  NOP ;  /* 0x0000000000007918 */ /* 0x000fc00000000000 */
[----:B------:R-:W-:-:S00]  /*2d90*/  NOP ;  /* 0x0000000000007918 */ /* 0x000fc00000000000 */
[----:B------:R-:W-:-:S00]  /*2da0*/  NOP ;  /* 0x0000000000007918 */ /* 0x000fc00000000000 */
[----:B------:R-:W-:-:S00]  /*2db0*/  NOP ;  /* 0x0000000000007918 */ /* 0x000fc00000000000 */
[----:B------:R-:W-:-:S00]  /*2dc0*/  NOP ;  /* 0x0000000000007918 */ /* 0x000fc00000000000 */
[----:B------:R-:W-:-:S00]  /*2dd0*/  NOP ;  /* 0x0000000000007918 */ /* 0x000fc00000000000 */
[----:B------:R-:W-:-:S00]  /*2de0*/  NOP ;  /* 0x0000000000007918 */ /* 0x000fc00000000000 */
[----:B------:R-:W-:-:S00]  /*2df0*/  NOP ;  /* 0x0000000000007918 */ /* 0x000fc00000000000 */
.L_x_73:


//--------------------- .nv.shared.gluon_tcgen05  --------------------------
	.section	.nv.shared.gluon_tcgen05,"aw",@nobits
	.sectionflags	@""
	.align	16
	.zero		1024


//--------------------- .nv.shared.reserved.0     --------------------------
	.section	.nv.shared.reserved.0,"aw",@nobits
	.align	8
	.weak		__nv_reservedSMEM_offset_0_alias
	.size		__nv_reservedSMEM_offset_0_alias, 0, 64
	.other		__nv_reservedSMEM_offset_0_alias,@"STO_CUDA_RESERVED_SHARED STV_DEFAULT"
__nv_reservedSMEM_offset_0_alias:
	.zero		0
.nv.shared.reserved.0:
	.zero		64
	.weak		__nv_reservedSMEM_allocation_phase
	.type		__nv_reservedSMEM_allocation_phase,@object
	.size		__nv_reservedSMEM_allocation_phase,(.L_0 - __nv_reservedSMEM_allocation_phase)
__nv_reservedSMEM_allocation_phase:
	.zero		1
.L_0:
	.zero		7
	.weak		__nv_reservedSMEM_devtool_atexit_pc
	.type		__nv_reservedSMEM_devtool_atexit_pc,@object
	.size		__nv_reservedSMEM_devtool_atexit_pc,(__nv_reservedSMEM_allocation_mask - __nv_reservedSMEM_devtool_atexit_pc)
__nv_reservedSMEM_devtool_atexit_pc:
	.zero		8
	.weak		__nv_reservedSMEM_allocation_mask
	.type		__nv_reservedSMEM_allocation_mask,@object
	.size		__nv_reservedSMEM_allocation_mask,(.L_2 - __nv_reservedSMEM_allocation_mask)
__nv_reservedSMEM_allocation_mask:
	.zero		4
.L_2:


//--------------------- .nv.constant0.gluon_tcgen05 --------------------------
	.section	.nv.constant0.gluon_tcgen05,"a",@progbits
	.sectionflags	@""
	.align	4
.nv.constant0.gluon_tcgen05:
	.zero		976


//--------------------- SYMBOLS --------------------------

	.type		.nv.reservedSmem.offset0,@object
	.size		.nv.reservedSmem.offset0,0x4
	.type		.nv.reservedSmem.cap,@object
	.size		.nv.reservedSmem.cap,0x4
